	.target	sm_90a

	.elftype	@"ET_EXEC"


//--------------------- .note.nv.tkinfo           --------------------------
	.section	.note.nv.tkinfo,"",@"SHT_NOTE"
	.sectionflags	@"SHF_NOTE_NV_TKINFO"
	.tkinfo
        /*0018*/ 	.word	0x00000002
        /*0030*/ 	.string	""
        /*0030*/ 	.string	"ptxas"
        /*0030*/ 	.string	"Cuda compilation tools, release 13.0, V13.0.88"
        /*0030*/ 	.string	"Build cuda_13.0.r13.0/compiler.36424714_0"
        /*0030*/ 	.string	"-v  -suppress-debug-info  -lineinfo  -arch sm_90a "



//--------------------- .note.nv.cuinfo           --------------------------
	.section	.note.nv.cuinfo,"",@"SHT_NOTE"
	.sectionflags	@"SHF_NOTE_NV_CUINFO"
        /*0018*/ 	.short	0x0002
        /*001a*/ 	.short	0x005a
        /*001c*/ 	.short	0x0082
	.zero		2


//--------------------- .nv.info                  --------------------------
	.section	.nv.info,"",@"SHT_CUDA_INFO"
	.align	4


	//----- nvinfo : EIATTR_REGCOUNT
	.align		4
        /*0000*/ 	.byte	0x04, 0x2f
        /*0002*/ 	.short	(.L_1 - .L_0)
	.align		4
.L_0:
        /*0004*/ 	.word	index@(gluon_wgmma)
        /*0008*/ 	.word	0x0000003a


	//----- nvinfo : EIATTR_FRAME_SIZE
	.align		4
.L_1:
        /*000c*/ 	.byte	0x04, 0x11
        /*000e*/ 	.short	(.L_3 - .L_2)
	.align		4
.L_2:
        /*0010*/ 	.word	index@(gluon_wgmma)
        /*0014*/ 	.word	0x00000000


	//----- nvinfo : EIATTR_MIN_STACK_SIZE
	.align		4
.L_3:
        /*0018*/ 	.byte	0x04, 0x12
        /*001a*/ 	.short	(.L_5 - .L_4)
	.align		4
.L_4:
        /*001c*/ 	.word	index@(gluon_wgmma)
        /*0020*/ 	.word	0x00000000
.L_5:


//--------------------- .nv.compat                --------------------------
	.section	.nv.compat,"",@"SHT_CUDA_COMPAT_INFO"
	.align	4
        /*0000*/ 	.byte	0x02, 0x09, 0x01, 0x00, 0x02, 0x02, 0x04, 0x00, 0x02, 0x05, 0x05, 0x00, 0x03, 0x07, 0x01, 0x01
        /*0010*/ 	.byte	0x02, 0x03, 0x03, 0x00, 0x02, 0x06, 0x01, 0x00, 0x04, 0x0b, 0x08, 0x00, 0x00, 0x00, 0x00, 0x00
        /*0020*/ 	.byte	0x00, 0x00, 0x00, 0x00


//--------------------- .nv.info.gluon_wgmma      --------------------------
	.section	.nv.info.gluon_wgmma,"",@"SHT_CUDA_INFO"
	.sectionflags	@""
	.align	4


	//----- nvinfo : EIATTR_CUDA_API_VERSION
	.align		4
        /*0000*/ 	.byte	0x04, 0x37
        /*0002*/ 	.short	(.L_7 - .L_6)
.L_6:
        /*0004*/ 	.word	0x00000082


	//----- nvinfo : EIATTR_KPARAM_INFO
	.align		4
.L_7:
        /*0008*/ 	.byte	0x04, 0x17
        /*000a*/ 	.short	(.L_9 - .L_8)
.L_8:
        /*000c*/ 	.word	0x00000000
        /*0010*/ 	.short	0x000a
        /*0012*/ 	.short	0x0048
        /*0014*/ 	.byte	0x00, 0xf4, 0x21, 0x00


	//----- nvinfo : EIATTR_KPARAM_INFO
	.align		4
.L_9:
        /*0018*/ 	.byte	0x04, 0x17
        /*001a*/ 	.short	(.L_11 - .L_10)
.L_10:
        /*001c*/ 	.word	0x00000000
        /*0020*/ 	.short	0x0009
        /*0022*/ 	.short	0x0040
        /*0024*/ 	.byte	0x00, 0xf4, 0x21, 0x00


	//----- nvinfo : EIATTR_KPARAM_INFO
	.align		4
.L_11:
        /*0028*/ 	.byte	0x04, 0x17
        /*002a*/ 	.short	(.L_13 - .L_12)
.L_12:
        /*002c*/ 	.word	0x00000000
        /*0030*/ 	.short	0x0008
        /*0032*/ 	.short	0x0038
        /*0034*/ 	.byte	0x00, 0xf0, 0x21, 0x00


	//----- nvinfo : EIATTR_KPARAM_INFO
	.align		4
.L_13:
        /*0038*/ 	.byte	0x04, 0x17
        /*003a*/ 	.short	(.L_15 - .L_14)
.L_14:
        /*003c*/ 	.word	0x00000000
        /*0040*/ 	.short	0x0007
        /*0042*/ 	.short	0x0030
        /*0044*/ 	.byte	0x00, 0xf0, 0x21, 0x00


	//----- nvinfo : EIATTR_KPARAM_INFO
	.align		4
.L_15:
        /*0048*/ 	.byte	0x04, 0x17
        /*004a*/ 	.short	(.L_17 - .L_16)
.L_16:
        /*004c*/ 	.word	0x00000000
        /*0050*/ 	.short	0x0006
        /*0052*/ 	.short	0x0028
        /*0054*/ 	.byte	0x00, 0xf0, 0x21, 0x00


	//----- nvinfo : EIATTR_KPARAM_INFO
	.align		4
.L_17:
        /*0058*/ 	.byte	0x04, 0x17
        /*005a*/ 	.short	(.L_19 - .L_18)
.L_18:
        /*005c*/ 	.word	0x00000000
        /*0060*/ 	.short	0x0005
        /*0062*/ 	.short	0x0020
        /*0064*/ 	.byte	0x00, 0xf0, 0x11, 0x00


	//----- nvinfo : EIATTR_KPARAM_INFO
	.align		4
.L_19:
        /*0068*/ 	.byte	0x04, 0x17
        /*006a*/ 	.short	(.L_21 - .L_20)
.L_20:
        /*006c*/ 	.word	0x00000000
        /*0070*/ 	.short	0x0004
        /*0072*/ 	.short	0x001c
        /*0074*/ 	.byte	0x00, 0xf0, 0x11, 0x00


	//----- nvinfo : EIATTR_KPARAM_INFO
	.align		4
.L_21:
        /*0078*/ 	.byte	0x04, 0x17
        /*007a*/ 	.short	(.L_23 - .L_22)
.L_22:
        /*007c*/ 	.word	0x00000000
        /*0080*/ 	.short	0x0003
        /*0082*/ 	.short	0x0018
        /*0084*/ 	.byte	0x00, 0xf0, 0x11, 0x00


	//----- nvinfo : EIATTR_KPARAM_INFO
	.align		4
.L_23:
        /*0088*/ 	.byte	0x04, 0x17
        /*008a*/ 	.short	(.L_25 - .L_24)
.L_24:
        /*008c*/ 	.word	0x00000000
        /*0090*/ 	.short	0x0002
        /*0092*/ 	.short	0x0010
        /*0094*/ 	.byte	0x00, 0xf4, 0x21, 0x00


	//----- nvinfo : EIATTR_KPARAM_INFO
	.align		4
.L_25:
        /*0098*/ 	.byte	0x04, 0x17
        /*009a*/ 	.short	(.L_27 - .L_26)
.L_26:
        /*009c*/ 	.word	0x00000000
        /*00a0*/ 	.short	0x0001
        /*00a2*/ 	.short	0x0008
        /*00a4*/ 	.byte	0x00, 0xf4, 0x21, 0x00


	//----- nvinfo : EIATTR_KPARAM_INFO
	.align		4
.L_27:
        /*00a8*/ 	.byte	0x04, 0x17
        /*00aa*/ 	.short	(.L_29 - .L_28)
.L_28:
        /*00ac*/ 	.word	0x00000000
        /*00b0*/ 	.short	0x0000
        /*00b2*/ 	.short	0x0000
        /*00b4*/ 	.byte	0x00, 0xf4, 0x21, 0x00


	//----- nvinfo : EIATTR_SPARSE_MMA_MASK
	.align		4
.L_29:
        /*00b8*/ 	.byte	0x03, 0x50
        /*00ba*/ 	.short	0x0000


	//----- nvinfo : EIATTR_MAXREG_COUNT
	.align		4
        /*00bc*/ 	.byte	0x03, 0x1b
        /*00be*/ 	.short	0x00ff


	//----- nvinfo : EIATTR_NUM_BARRIERS
	.align		4
        /*00c0*/ 	.byte	0x02, 0x4c
        /*00c2*/ 	.byte	0x01
	.zero		1


	//----- nvinfo : EIATTR_MERCURY_ISA_VERSION
	.align		4
        /*00c4*/ 	.byte	0x03, 0x5f
        /*00c6*/ 	.short	0x0101


	//----- nvinfo : EIATTR_INT_WARP_WIDE_INSTR_OFFSETS
	.align		4
        /*00c8*/ 	.byte	0x04, 0x31
        /*00ca*/ 	.short	(.L_31 - .L_30)


	//   ....[0]....
.L_30:
        /*00cc*/ 	.word	0x00001320


	//   ....[1]....
        /*00d0*/ 	.word	0x00001340


	//   ....[2]....
        /*00d4*/ 	.word	0x000013f0


	//   ....[3]....
        /*00d8*/ 	.word	0x000016b0


	//   ....[4]....
        /*00dc*/ 	.word	0x000016c0


	//   ....[5]....
        /*00e0*/ 	.word	0x00001730


	//   ....[6]....
        /*00e4*/ 	.word	0x00001740


	//   ....[7]....
        /*00e8*/ 	.word	0x00001d80


	//   ....[8]....
        /*00ec*/ 	.word	0x00001d90


	//----- nvinfo : EIATTR_COOP_GROUP_MASK_REGIDS
	.align		4
.L_31:
        /*00f0*/ 	.byte	0x04, 0x29
        /*00f2*/ 	.short	(.L_33 - .L_32)


	//   ....[0]....
.L_32:
        /*00f4*/ 	.word	0xffffffff


	//   ....[1]....
        /*00f8*/ 	.word	0xffffffff


	//   ....[2]....
        /*00fc*/ 	.word	0xffffffff


	//----- nvinfo : EIATTR_COOP_GROUP_INSTR_OFFSETS
	.align		4
.L_33:
        /*0100*/ 	.byte	0x04, 0x28
        /*0102*/ 	.short	(.L_35 - .L_34)


	//   ....[0]....
.L_34:
        /*0104*/ 	.word	0x00000150


	//   ....[1]....
        /*0108*/ 	.word	0x00000720


	//   ....[2]....
        /*010c*/ 	.word	0x00000cd0


	//----- nvinfo : EIATTR_MBARRIER_INSTR_OFFSETS
	.align		4
.L_35:
        /*0110*/ 	.byte	0x04, 0x39
        /*0112*/ 	.short	(.L_37 - .L_36)


	//   ....[0]....
.L_36:
        /*0114*/ 	.word	0x00001470
        /*0118*/ 	.word	0x000000ff
        /*011c*/ 	.word	0x00010000
        /*0120*/ 	.short	0x0100
        /*0122*/ 	.byte	0x0c
	.zero		1


	//   ....[1]....
        /*0124*/ 	.word	0x00001490
        /*0128*/ 	.word	0x000000ff
        /*012c*/ 	.word	0x00010008
        /*0130*/ 	.short	0x0100
        /*0132*/ 	.byte	0x0c
	.zero		1


	//   ....[2]....
        /*0134*/ 	.word	0x000017f0
        /*0138*/ 	.word	0x000000ff
        /*013c*/ 	.word	0x00010000
        /*0140*/ 	.short	0x010a
        /*0142*/ 	.byte	0x12
	.zero		1


	//   ....[3]....
        /*0144*/ 	.word	0x00001bf0
        /*0148*/ 	.word	0x000000ff
        /*014c*/ 	.word	0x00010000
        /*0150*/ 	.short	0x0108
        /*0152*/ 	.byte	0x0c
	.zero		1


	//   ....[4]....
        /*0154*/ 	.word	0x00001d10
        /*0158*/ 	.word	0x000000ff
        /*015c*/ 	.word	0x00010008
        /*0160*/ 	.short	0x0108
        /*0162*/ 	.byte	0x0c
	.zero		1


	//   ....[5]....
        /*0164*/ 	.word	0x00001e40
        /*0168*/ 	.word	0x000000ff
        /*016c*/ 	.word	0x00010000
        /*0170*/ 	.short	0x010a
        /*0172*/ 	.byte	0x12
	.zero		1


	//----- nvinfo : EIATTR_NUM_MBARRIERS
	.align		4
.L_37:
        /*0174*/ 	.byte	0x03, 0x38
        /*0176*/ 	.short	0x0002


	//----- nvinfo : EIATTR_EXIT_INSTR_OFFSETS
	.align		4
        /*0178*/ 	.byte	0x04, 0x1c
        /*017a*/ 	.short	(.L_39 - .L_38)


	//   ....[0]....
.L_38:
        /*017c*/ 	.word	0x00001e30


	//----- nvinfo : EIATTR_REQNTID
	.align		4
.L_39:
        /*0180*/ 	.byte	0x04, 0x10
        /*0182*/ 	.short	(.L_41 - .L_40)
.L_40:
        /*0184*/ 	.word	0x00000080
        /*0188*/ 	.word	0x00000001
        /*018c*/ 	.word	0x00000001


	//----- nvinfo : EIATTR_CRS_STACK_SIZE
	.align		4
.L_41:
        /*0190*/ 	.byte	0x04, 0x1e
        /*0192*/ 	.short	(.L_43 - .L_42)
.L_42:
        /*0194*/ 	.word	0x00000000


	//----- nvinfo : EIATTR_CBANK_PARAM_SIZE
	.align		4
.L_43:
        /*0198*/ 	.byte	0x03, 0x19
        /*019a*/ 	.short	0x0050


	//----- nvinfo : EIATTR_PARAM_CBANK
	.align		4
        /*019c*/ 	.byte	0x04, 0x0a
        /*019e*/ 	.short	(.L_45 - .L_44)
	.align		4
.L_44:
        /*01a0*/ 	.word	index@(.nv.constant0.gluon_wgmma)
        /*01a4*/ 	.short	0x0210
        /*01a6*/ 	.short	0x0050


	//----- nvinfo : EIATTR_SW_WAR
	.align		4
.L_45:
        /*01a8*/ 	.byte	0x04, 0x36
        /*01aa*/ 	.short	(.L_47 - .L_46)
.L_46:
        /*01ac*/ 	.word	0x00000008
.L_47:


//--------------------- .nv.callgraph             --------------------------
	.section	.nv.callgraph,"",@"SHT_CUDA_CALLGRAPH"
	.align	4
	.sectionentsize	8
	.align		4
        /*0000*/ 	.word	0x00000000
	.align		4
        /*0004*/ 	.word	0xffffffff
	.align		4
        /*0008*/ 	.word	0x00000000
	.align		4
        /*000c*/ 	.word	0xfffffffe
	.align		4
        /*0010*/ 	.word	0x00000000
	.align		4
        /*0014*/ 	.word	0xfffffffd
	.align		4
        /*0018*/ 	.word	0x00000000
	.align		4
        /*001c*/ 	.word	0xfffffffc


//--------------------- .text.gluon_wgmma         --------------------------
	.section	.text.gluon_wgmma,"ax",@progbits
	.align	128
        .global         gluon_wgmma
        .type           gluon_wgmma,@function
        .size           gluon_wgmma,(.L_x_52 - gluon_wgmma)
        .other          gluon_wgmma,@"STO_CUDA_ENTRY STV_DEFAULT"
gluon_wgmma:
.text.gluon_wgmma:
[----:B------:R-:W-:Y:S01]  /*0000*/  LDC R1, c[0x0][0x28] ;  /* 0x00000a00ff017b82 */ /* 0x000fe20000000800 */
[----:B------:R-:W1:Y:S07]  /*0010*/  S2R R0, SR_TID.X ;  /* 0x0000000000007919 */ /* 0x000e6e0000002100 */
[----:B------:R-:W2:Y:S01]  /*0020*/  S2UR UR4, SR_CgaCtaId ;  /* 0x00000000000479c3 */ /* 0x000ea20000008800 */
[----:B------:R-:W-:Y:S01]  /*0030*/  UMOV UR12, 0x400 ;  /* 0x00000400000c7882 */ /* 0x000fe20000000000 */
[----:B------:R-:W-:Y:S01]  /*0040*/  ULDC UR6, c[0x0][0xc] ;  /* 0x0000030000067ab9 */ /* 0x000fe20000000800 */
[----:B------:R-:W-:Y:S01]  /*0050*/  ULDC.64 UR24, c[0x0][0x250] ;  /* 0x0000940000187ab9 */ /* 0x000fe20000000a00 */
[----:B------:R-:W-:Y:S04]  /*0060*/  BSSY B0, `(.L_x_0) ;  /* 0x000001f000007945 */ /* 0x000fe80003800000 */
[----:B------:R-:W3:Y:S08]  /*0070*/  LDC R2, c[0x0][0x228] ;  /* 0x00008a00ff027b82 */ /* 0x000ef00000000800 */
[----:B------:R-:W4:Y:S08]  /*0080*/  LDC R8, c[0x0][0x230] ;  /* 0x00008c00ff087b82 */ /* 0x000f300000000800 */
[----:B------:R-:W-:Y:S01]  /*0090*/  S2UR UR15, SR_CTAID.Y ;  /* 0x00000000000f79c3 */ /* 0x000fe20000002600 */
[----:B--2---:R-:W-:-:S03]  /*00a0*/  ULEA UR12, UR4, UR12, 0x18 ;  /* 0x0000000c040c7291 */ /* 0x004fc6000f8ec03f */
[----:B------:R-:W-:Y:S01]  /*00b0*/  ULDC UR4, c[0x0][0x10] ;  /* 0x0000040000047ab9 */ /* 0x000fe20000000800 */
[----:B-1----:R-:W-:-:S03]  /*00c0*/  LOP3.LUT R6, R0, 0x7f, RZ, 0xc0, !PT ;  /* 0x0000007f00067812 */ /* 0x002fc600078ec0ff */
[----:B------:R-:W1:Y:S01]  /*00d0*/  S2UR UR5, SR_CTAID.Z ;  /* 0x00000000000579c3 */ /* 0x000e620000002700 */
[----:B---3--:R-:W-:Y:S01]  /*00e0*/  VIADD R2, R2, 0xffffffff ;  /* 0xffffffff02027836 */ /* 0x008fe20000000000 */
[C---:B------:R-:W-:Y:S02]  /*00f0*/  ISETP.GE.U32.AND P0, PT, R6.reuse, 0x20, PT ;  /* 0x000000200600780c */ /* 0x040fe40003f06070 */
[C---:B------:R-:W-:Y:S02]  /*0100*/  ISETP.NE.U32.AND P2, PT, R6.reuse, RZ, PT ;  /* 0x000000ff0600720c */ /* 0x040fe40003f45070 */
[----:B------:R-:W-:Y:S02]  /*0110*/  LEA R11, R6, UR12, 0x2 ;  /* 0x0000000c060b7c11 */ /* 0x000fe4000f8e10ff */
[----:B------:R-:W2:Y:S01]  /*0120*/  S2UR UR26, SR_CTAID.X ;  /* 0x00000000001a79c3 */ /* 0x000ea20000002500 */
[----:B----4-:R-:W-:-:S06]  /*0130*/  VIADD R14, R8, 0xffffffff ;  /* 0xffffffff080e7836 */ /* 0x010fcc0000000000 */
[----:B------:R3:W-:Y:S01]  /*0140*/  @!P0 STS [R11], RZ ;  /* 0x000000ff0b008388 */ /* 0x0007e20000000800 */
[----:B------:R-:W-:-:S03]  /*0150*/  NOP ;  /* 0x0000000000007918 */ /* 0x000fc60000000000 */
[----:B------:R3:W-:Y:S01]  /*0160*/  @!P2 STS [UR12+0x24], R2 ;  /* 0x00002402ff00a988 */ /* 0x0007e2000800080c */
[----:B-1----:R-:W-:-:S03]  /*0170*/  UIMAD UR4, UR5, UR4, UR15 ;  /* 0x00000004050472a4 */ /* 0x002fc6000f8e020f */
[----:B------:R3:W-:Y:S01]  /*0180*/  @!P2 STS [UR12+0x20], R14 ;  /* 0x0000200eff00a988 */ /* 0x0007e2000800080c */
[----:B--2---:R-:W-:-:S04]  /*0190*/  UIMAD UR4, UR4, UR6, UR26 ;  /* 0x00000006040472a4 */ /* 0x004fc8000f8e021a */
[----:B------:R-:W-:-:S03]  /*01a0*/  UIMAD UR5, UR4, 0x180, URZ ;  /* 0x00000180040578a4 */ /* 0x000fc6000f8e023f */
[----:B------:R-:W-:Y:S01]  /*01b0*/  UMOV UR4, URZ ;  /* 0x0000003f00047c82 */ /* 0x000fe20008000000 */
[----:B------:R-:W-:-:S04]  /*01c0*/  UIADD3 UR20, UP0, UR5, UR24, URZ ;  /* 0x0000001805147290 */ /* 0x000fc8000ff1e03f */
[----:B------:R-:W-:Y:S01]  /*01d0*/  ULEA.HI.X.SX32 UR21, UR5, UR25, 0x1, UP0 ;  /* 0x0000001905157291 */ /* 0x000fe200080f0e3f */
[----:B---3--:R-:W-:Y:S11]  /*01e0*/  @P2 BRA `(.L_x_1) ;  /* 0x0000000000182947 */ /* 0x008ff60003800000 */
[----:B------:R-:W1:Y:S01]  /*01f0*/  LDS R3, [UR12+0x8] ;  /* 0x0000080cff037984 */ /* 0x000e620008000800 */
[----:B------:R-:W2:Y:S01]  /*0200*/  LDC.64 R12, c[0x0][0x210] ;  /* 0x00008400ff0c7b82 */ /* 0x000ea20000000a00 */
[----:B------:R-:W-:Y:S02]  /*0210*/  IMAD.MOV.U32 R4, RZ, RZ, 0x70 ;  /* 0x00000070ff047424 */ /* 0x000fe400078e00ff */
[----:B--2---:R2:W-:Y:S03]  /*0220*/  STS.64 [UR12], R12 ;  /* 0x0000000cff007988 */ /* 0x0045e60008000a0c */
[----:B-1----:R-:W-:-:S05]  /*0230*/  LOP3.LUT R3, R3, 0x10, R4, 0xd8, !PT ;  /* 0x0000001003037812 */ /* 0x002fca00078ed804 */
[----:B------:R2:W-:Y:S02]  /*0240*/  STS [UR12+0x8], R3 ;  /* 0x00000803ff007988 */ /* 0x0005e4000800080c */
.L_x_1:
[----:B------:R-:W-:Y:S05]  /*0250*/  BSYNC B0 ;  /* 0x0000000000007941 */ /* 0x000fea0003800000 */
.L_x_0:
[----:B------:R-:W-:Y:S04]  /*0260*/  BSSY B0, `(.L_x_2) ;  /* 0x000000a000007945 */ /* 0x000fe80003800000 */
[----:B------:R-:W-:Y:S05]  /*0270*/  @P2 BRA `(.L_x_3) ;  /* 0x0000000000202947 */ /* 0x000fea0003800000 */
[----:B--2---:R-:W1:Y:S01]  /*0280*/  LDS R3, [UR12+0x34] ;  /* 0x0000340cff037984 */ /* 0x004e620008000800 */
[----:B------:R-:W-:Y:S02]  /*0290*/  IMAD.MOV.U32 R4, RZ, RZ, 0x3f000000 ;  /* 0x3f000000ff047424 */ /* 0x000fe400078e00ff */
[----:B------:R-:W-:Y:S01]  /*02a0*/  @!P2 IMAD.MOV.U32 R5, RZ, RZ, 0x3f ;  /* 0x0000003fff05a424 */ /* 0x000fe200078e00ff */
[----:B------:R-:W2:Y:S02]  /*02b0*/  @!P2 LDS R10, [UR12+0x38] ;  /* 0x0000380cff0aa984 */ /* 0x000ea40008000800 */
[----:B-1----:R-:W-:Y:S02]  /*02c0*/  LOP3.LUT R3, R3, 0xff000000, R4, 0xb8, !PT ;  /* 0xff00000003037812 */ /* 0x002fe400078eb804 */
[----:B--2---:R-:W-:-:S03]  /*02d0*/  @!P2 LOP3.LUT R4, R10, 0xff, R5, 0xb8, !PT ;  /* 0x000000ff0a04a812 */ /* 0x004fc600078eb805 */
[----:B------:R1:W-:Y:S04]  /*02e0*/  STS [UR12+0x34], R3 ;  /* 0x00003403ff007988 */ /* 0x0003e8000800080c */
[----:B------:R1:W-:Y:S02]  /*02f0*/  @!P2 STS [UR12+0x38], R4 ;  /* 0x00003804ff00a988 */ /* 0x0003e4000800080c */
.L_x_3:
[----:B------:R-:W-:Y:S05]  /*0300*/  BSYNC B0 ;  /* 0x0000000000007941 */ /* 0x000fea0003800000 */
.L_x_2:
[----:B------:R-:W-:Y:S04]  /*0310*/  BSSY B0, `(.L_x_4) ;  /* 0x000000e000007945 */ /* 0x000fe80003800000 */
[----:B------:R-:W-:Y:S05]  /*0320*/  @P2 BRA `(.L_x_5) ;  /* 0x0000000000302947 */ /* 0x000fea0003800000 */
[----:B-1----:R-:W1:Y:S01]  /*0330*/  LDS R4, [UR12+0x34] ;  /* 0x0000340cff047984 */ /* 0x002e620008000800 */
[----:B--2---:R-:W2:Y:S03]  /*0340*/  LDC.64 R12, c[0x0][0x238] ;  /* 0x00008e00ff0c7b82 */ /* 0x004ea60000000a00 */
[----:B------:R-:W3:Y:S01]  /*0350*/  LDS R3, [UR12+0x1c] ;  /* 0x00001c0cff037984 */ /* 0x000ee20008000800 */
[C---:B--2---:R-:W-:Y:S01]  /*0360*/  SHF.L.U64.HI R10, R12.reuse, 0x1, R13 ;  /* 0x000000010c0a7819 */ /* 0x044fe2000001020d */
[----:B------:R-:W-:-:S03]  /*0370*/  IMAD.SHL.U32 R5, R12, 0x2, RZ ;  /* 0x000000020c057824 */ /* 0x000fc600078e00ff */
[--C-:B------:R-:W-:Y:S02]  /*0380*/  SHF.R.U32.HI R12, RZ, 0x4, R10.reuse ;  /* 0x00000004ff0c7819 */ /* 0x100fe4000001160a */
[----:B------:R-:W-:-:S05]  /*0390*/  SHF.R.U64 R5, R5, 0x4, R10 ;  /* 0x0000000405057819 */ /* 0x000fca000000120a */
[----:B------:R4:W-:Y:S01]  /*03a0*/  STS [UR12+0xc], R5 ;  /* 0x00000c05ff007988 */ /* 0x0009e2000800080c */
[----:B-1----:R-:W-:Y:S02]  /*03b0*/  LOP3.LUT R4, R4, 0x7, RZ, 0xb8, !PT ;  /* 0x0000000704047812 */ /* 0x002fe400078eb8ff */
[----:B---3--:R-:W-:-:S03]  /*03c0*/  LOP3.LUT R3, R3, 0xf, R12, 0xb8, !PT ;  /* 0x0000000f03037812 */ /* 0x008fc600078eb80c */
[----:B------:R4:W-:Y:S04]  /*03d0*/  STS [UR12+0x34], R4 ;  /* 0x00003404ff007988 */ /* 0x0009e8000800080c */
[----:B------:R4:W-:Y:S02]  /*03e0*/  STS [UR12+0x1c], R3 ;  /* 0x00001c03ff007988 */ /* 0x0009e4000800080c */
.L_x_5:
[----:B------:R-:W-:Y:S05]  /*03f0*/  BSYNC B0 ;  /* 0x0000000000007941 */ /* 0x000fea0003800000 */
.L_x_4:
[----:B------:R-:W-:Y:S04]  /*0400*/  BSSY B1, `(.L_x_6) ;  /* 0x000001a000017945 */ /* 0x000fe80003800000 */
[----:B------:R-:W-:Y:S04]  /*0410*/  BSSY B0, `(.L_x_7) ;  /* 0x0000015000007945 */ /* 0x000fe80003800000 */
[----:B------:R-:W-:Y:S05]  /*0420*/  @P2 BRA `(.L_x_8) ;  /* 0x0000000000202947 */ /* 0x000fea0003800000 */
[----:B-12-4-:R-:W1:Y:S02]  /*0430*/  LDS R3, [UR12+0x34] ;  /* 0x0000340cff037984 */ /* 0x016e640008000800 */
[----:B-1----:R-:W-:-:S05]  /*0440*/  LOP3.LUT R3, R3, 0x38, RZ, 0xb8, !PT ;  /* 0x0000003803037812 */ /* 0x002fca00078eb8ff */
[----:B------:R1:W-:Y:S01]  /*0450*/  STS [UR12+0x34], R3 ;  /* 0x00003403ff007988 */ /* 0x0003e2000800080c */
[----:B------:R-:W-:Y:S05]  /*0460*/  @P2 BRA `(.L_x_9) ;  /* 0x0000000000202947 */ /* 0x000fea0003800000 */
[----:B-1----:R-:W1:Y:S01]  /*0470*/  LDS R3, [UR12+0x8] ;  /* 0x0000080cff037984 */ /* 0x002e620008000800 */
[----:B------:R-:W-:-:S05]  /*0480*/  IMAD.MOV.U32 R4, RZ, RZ, 0x780 ;  /* 0x00000780ff047424 */ /* 0x000fca00078e00ff */
[----:B-1----:R-:W-:-:S05]  /*0490*/  LOP3.LUT R3, R3, 0x500, R4, 0xd8, !PT ;  /* 0x0000050003037812 */ /* 0x002fca00078ed804 */
[----:B------:R3:W-:Y:S02]  /*04a0*/  STS [UR12+0x8], R3 ;  /* 0x00000803ff007988 */ /* 0x0007e4000800080c */
.L_x_8:
[----:B------:R-:W-:Y:S05]  /*04b0*/  @P2 BRA `(.L_x_10) ;  /* 0x0000000000282947 */ /* 0x000fea0003800000 */
[----:B-1234-:R-:W1:Y:S02]  /*04c0*/  LDS R3, [UR12+0x8] ;  /* 0x0000080cff037984 */ /* 0x01ee640008000800 */
[----:B-1----:R-:W-:-:S05]  /*04d0*/  LOP3.LUT R3, R3, 0x1800, RZ, 0xb8, !PT ;  /* 0x0000180003037812 */ /* 0x002fca00078eb8ff */
[----:B------:R2:W-:Y:S02]  /*04e0*/  STS [UR12+0x8], R3 ;  /* 0x00000803ff007988 */ /* 0x0005e4000800080c */
.L_x_9:
[----:B------:R-:W-:Y:S05]  /*04f0*/  @P2 BREAK B0 ;  /* 0x0000000000002942 */ /* 0x000fea0003800000 */
[----:B------:R-:W-:Y:S05]  /*0500*/  @P2 BRA `(.L_x_11) ;  /* 0x0000000000242947 */ /* 0x000fea0003800000 */
[----:B------:R-:W3:Y:S01]  /*0510*/  LDS R4, [UR12+0x8] ;  /* 0x0000080cff047984 */ /* 0x000ee20008000800 */
[----:B-12---:R-:W-:-:S05]  /*0520*/  IMAD.MOV.U32 R3, RZ, RZ, 0x6000 ;  /* 0x00006000ff037424 */ /* 0x006fca00078e00ff */
[----:B---3--:R-:W-:-:S04]  /*0530*/  LOP3.LUT R3, R4, 0x6000, R3, 0xd8, !PT ;  /* 0x0000600004037812 */ /* 0x008fc800078ed803 */
[----:B------:R-:W-:-:S05]  /*0540*/  LOP3.LUT R3, R3, 0x400000, RZ, 0xb8, !PT ;  /* 0x0040000003037812 */ /* 0x000fca00078eb8ff */
[----:B------:R5:W-:Y:S02]  /*0550*/  STS [UR12+0x8], R3 ;  /* 0x00000803ff007988 */ /* 0x000be4000800080c */
.L_x_10:
[----:B------:R-:W-:Y:S05]  /*0560*/  BSYNC B0 ;  /* 0x0000000000007941 */ /* 0x000fea0003800000 */
.L_x_7:
[----:B-12345:R-:W1:Y:S02]  /*0570*/  @!P2 LDS R3, [UR12+0x8] ;  /* 0x0000080cff03a984 */ /* 0x03ee640008000800 */
[----:B-1----:R-:W-:-:S05]  /*0580*/  @!P2 LOP3.LUT R3, R3, 0x8000, RZ, 0xb8, !PT ;  /* 0x000080000303a812 */ /* 0x002fca00078eb8ff */
[----:B------:R3:W-:Y:S02]  /*0590*/  @!P2 STS [UR12+0x8], R3 ;  /* 0x00000803ff00a988 */ /* 0x0007e4000800080c */
.L_x_11:
[----:B------:R-:W-:Y:S05]  /*05a0*/  BSYNC B1 ;  /* 0x0000000000017941 */ /* 0x000fea0003800000 */
.L_x_6:
[----:B------:R-:W-:Y:S05]  /*05b0*/  WARPSYNC.ALL ;  /* 0x0000000000007948 */ /* 0x000fea0003800000 */
[----:B-123--:R-:W1:Y:S02]  /*05c0*/  LDC R3, c[0x0][0x22c] ;  /* 0x00008b00ff037b82 */ /* 0x00ee640000000800 */
[----:B-1----:R-:W-:Y:S01]  /*05d0*/  VIADD R3, R3, 0xffffffff ;  /* 0xffffffff03037836 */ /* 0x002fe20000000000 */
[----:B------:R-:W-:Y:S06]  /*05e0*/  @P0 BRA `(.L_x_12) ;  /* 0x0000000000280947 */ /* 0x000fec0003800000 */
[----:B------:R-:W1:Y:S01]  /*05f0*/  S2R R4, SR_LANEID ;  /* 0x0000000000047919 */ /* 0x000e620000000000 */
[----:B------:R-:W-:Y:S05]  /*0600*/  WARPSYNC.ALL ;  /* 0x0000000000007948 */ /* 0x000fea0003800000 */
[----:B-1----:R-:W-:-:S05]  /*0610*/  IMAD.SHL.U32 R7, R4, 0x4, RZ ;  /* 0x0000000404077824 */ /* 0x002fca00078e00ff */
[----:B------:R-:W1:Y:S01]  /*0620*/  LDS R9, [R7+UR12] ;  /* 0x0000000c07097984 */ /* 0x000e620008000800 */
[----:B------:R-:W-:-:S05]  /*0630*/  IADD3 R4, P1, R7, UR20, RZ ;  /* 0x0000001407047c10 */ /* 0x000fca000ff3e0ff */
[----:B------:R-:W-:-:S05]  /*0640*/  IMAD.X R5, RZ, RZ, UR21, P1 ;  /* 0x00000015ff057e24 */ /* 0x000fca00088e06ff */
[----:B-1----:R1:W2:Y:S01]  /*0650*/  ATOMG.E.EXCH.STRONG.GPU PT, RZ, [R4], R9 ;  /* 0x0000000904ff73a8 */ /* 0x0022a200041ee100 */
[----:B------:R-:W-:-:S04]  /*0660*/  DEPBAR {5,4,3,2,1,0} ;  /* 0x0000003f0000791a */ /* 0x000fc80000000000 */
[----:B------:R1:W-:Y:S01]  /*0670*/  UTMACCTL.IV [UR20] ;  /* 0x00000000140079b9 */ /* 0x0003e20008000000 */
[----:B------:R-:W-:Y:S01]  /*0680*/  NOP ;  /* 0x0000000000007918 */ /* 0x000fe20000000000 */
.L_x_12:
[----:B------:R-:W-:Y:S05]  /*0690*/  @P0 BRA `(.L_x_13) ;  /* 0x00000000000c0947 */ /* 0x000fea0003800000 */
[----:B------:R0:W-:Y:S01]  /*06a0*/  UTMACMDFLUSH ;  /* 0x00000000000079b7 */ /* 0x0001e20000000000 */
[----:B------:R-:W-:Y:S05]  /*06b0*/  @P0 BRA `(.L_x_13) ;  /* 0x0000000000040947 */ /* 0x000fea0003800000 */
[----:B------:R-:W-:-:S04]  /*06c0*/  DEPBAR.LE SB0, 0x0 ;  /* 0x000080000000791a */ /* 0x000fc80000000000 */
.L_x_13:
[----:B------:R-:W-:Y:S05]  /*06d0*/  WARPSYNC.ALL ;  /* 0x0000000000007948 */ /* 0x000fea0003800000 */
[----:B--2---:R-:W-:Y:S06]  /*06e0*/  BAR.SYNC.DEFER_BLOCKING 0x0 ;  /* 0x0000000000007b1d */ /* 0x004fec0000010000 */
[----:B------:R-:W-:Y:S02]  /*06f0*/  BSSY B1, `(.L_x_14) ;  /* 0x000000b000017945 */ /* 0x000fe40003800000 */
[----:B------:R-:W-:Y:S06]  /*0700*/  BAR.SYNC.DEFER_BLOCKING 0x0 ;  /* 0x0000000000007b1d */ /* 0x000fec0000010000 */
[----:B------:R2:W-:Y:S01]  /*0710*/  @!P0 STS [R11], RZ ;  /* 0x000000ff0b008388 */ /* 0x0005e20000000800 */
[----:B------:R-:W-:Y:S01]  /*0720*/  NOP ;  /* 0x0000000000007918 */ /* 0x000fe20000000000 */
[----:B------:R-:W-:Y:S05]  /*0730*/  @P2 BRA `(.L_x_15) ;  /* 0x0000000000182947 */ /* 0x000fea0003800000 */
[----:B-1----:R-:W1:Y:S01]  /*0740*/  LDS R4, [UR12+0x8] ;  /* 0x0000080cff047984 */ /* 0x002e620008000800 */
[----:B------:R-:W3:Y:S01]  /*0750*/  LDC.64 R12, c[0x0][0x218] ;  /* 0x00008600ff0c7b82 */ /* 0x000ee20000000a00 */
[----:B------:R-:W-:Y:S02]  /*0760*/  IMAD.MOV.U32 R5, RZ, RZ, 0x70 ;  /* 0x00000070ff057424 */ /* 0x000fe400078e00ff */
[----:B---3--:R3:W-:Y:S03]  /*0770*/  STS.64 [UR12], R12 ;  /* 0x0000000cff007988 */ /* 0x0087e60008000a0c */
[----:B-1----:R-:W-:-:S05]  /*0780*/  LOP3.LUT R4, R4, 0x10, R5, 0xd8, !PT ;  /* 0x0000001004047812 */ /* 0x002fca00078ed805 */
[----:B------:R3:W-:Y:S02]  /*0790*/  STS [UR12+0x8], R4 ;  /* 0x00000804ff007988 */ /* 0x0007e4000800080c */
.L_x_15:
[----:B-1----:R-:W-:Y:S05]  /*07a0*/  BSYNC B1 ;  /* 0x0000000000017941 */ /* 0x002fea0003800000 */
.L_x_14:
[----:B------:R-:W-:Y:S04]  /*07b0*/  BSSY B1, `(.L_x_16) ;  /* 0x000000a000017945 */ /* 0x000fe80003800000 */
[----:B------:R-:W-:Y:S05]  /*07c0*/  @P2 BRA `(.L_x_17) ;  /* 0x0000000000202947 */ /* 0x000fea0003800000 */
[----:B---3--:R-:W1:Y:S01]  /*07d0*/  LDS R4, [UR12+0x34] ;  /* 0x0000340cff047984 */ /* 0x008e620008000800 */
[----:B------:R-:W-:Y:S02]  /*07e0*/  IMAD.MOV.U32 R7, RZ, RZ, 0x3f000000 ;  /* 0x3f000000ff077424 */ /* 0x000fe400078e00ff */
[----:B------:R-:W-:Y:S01]  /*07f0*/  @!P2 IMAD.MOV.U32 R5, RZ, RZ, 0x7f ;  /* 0x0000007fff05a424 */ /* 0x000fe200078e00ff */
[----:B------:R-:W3:Y:S02]  /*0800*/  @!P2 LDS R10, [UR12+0x38] ;  /* 0x0000380cff0aa984 */ /* 0x000ee40008000800 */
[----:B-1----:R-:W-:Y:S02]  /*0810*/  LOP3.LUT R4, R4, 0xff000000, R7, 0xb8, !PT ;  /* 0xff00000004047812 */ /* 0x002fe400078eb807 */
[----:B---3--:R-:W-:-:S03]  /*0820*/  @!P2 LOP3.LUT R5, R10, 0xff, R5, 0xb8, !PT ;  /* 0x000000ff0a05a812 */ /* 0x008fc600078eb805 */
[----:B------:R1:W-:Y:S04]  /*0830*/  STS [UR12+0x34], R4 ;  /* 0x00003404ff007988 */ /* 0x0003e8000800080c */
[----:B------:R1:W-:Y:S02]  /*0840*/  @!P2 STS [UR12+0x38], R5 ;  /* 0x00003805ff00a988 */ /* 0x0003e4000800080c */
.L_x_17:
[----:B------:R-:W-:Y:S05]  /*0850*/  BSYNC B1 ;  /* 0x0000000000017941 */ /* 0x000fea0003800000 */
.L_x_16:
[----:B------:R-:W-:Y:S04]  /*0860*/  BSSY B1, `(.L_x_18) ;  /* 0x0000004000017945 */ /* 0x000fe80003800000 */
[----:B------:R-:W-:Y:S05]  /*0870*/  @P2 BRA `(.L_x_19) ;  /* 0x0000000000082947 */ /* 0x000fea0003800000 */
[----:B------:R4:W-:Y:S04]  /*0880*/  STS [UR12+0x24], R14 ;  /* 0x0000240eff007988 */ /* 0x0009e8000800080c */
[----:B------:R4:W-:Y:S02]  /*0890*/  STS [UR12+0x20], R3 ;  /* 0x00002003ff007988 */ /* 0x0009e4000800080c */
.L_x_19:
[----:B------:R-:W-:Y:S05]  /*08a0*/  BSYNC B1 ;  /* 0x0000000000017941 */ /* 0x000fea0003800000 */
.L_x_18:
[----:B------:R-:W-:Y:S04]  /*08b0*/  BSSY B1, `(.L_x_20) ;  /* 0x000000e000017945 */ /* 0x000fe80003800000 */
[----:B------:R-:W-:Y:S05]  /*08c0*/  @P2 BRA `(.L_x_21) ;  /* 0x0000000000302947 */ /* 0x000fea0003800000 */
[----:B-1----:R-:W1:Y:S01]  /*08d0*/  LDS R5, [UR12+0x34] ;  /* 0x0000340cff057984 */ /* 0x002e620008000800 */
[----:B---3--:R-:W3:Y:S03]  /*08e0*/  LDC.64 R12, c[0x0][0x240] ;  /* 0x00009000ff0c7b82 */ /* 0x008ee60000000a00 */
[----:B------:R-:W5:Y:S01]  /*08f0*/  LDS R4, [UR12+0x1c] ;  /* 0x00001c0cff047984 */ /* 0x000f620008000800 */
[C---:B---3--:R-:W-:Y:S01]  /*0900*/  SHF.L.U64.HI R10, R12.reuse, 0x1, R13 ;  /* 0x000000010c0a7819 */ /* 0x048fe2000001020d */
[----:B------:R-:W-:-:S03]  /*0910*/  IMAD.SHL.U32 R7, R12, 0x2, RZ ;  /* 0x000000020c077824 */ /* 0x000fc600078e00ff */
[--C-:B------:R-:W-:Y:S02]  /*0920*/  SHF.R.U32.HI R9, RZ, 0x4, R10.reuse ;  /* 0x00000004ff097819 */ /* 0x100fe4000001160a */
[----:B------:R-:W-:-:S05]  /*0930*/  SHF.R.U64 R7, R7, 0x4, R10 ;  /* 0x0000000407077819 */ /* 0x000fca000000120a */
[----:B------:R3:W-:Y:S01]  /*0940*/  STS [UR12+0xc], R7 ;  /* 0x00000c07ff007988 */ /* 0x0007e2000800080c */
[----:B-1----:R-:W-:Y:S02]  /*0950*/  LOP3.LUT R5, R5, 0x7, RZ, 0xb8, !PT ;  /* 0x0000000705057812 */ /* 0x002fe400078eb8ff */
[----:B-----5:R-:W-:-:S03]  /*0960*/  LOP3.LUT R4, R4, 0xf, R9, 0xb8, !PT ;  /* 0x0000000f04047812 */ /* 0x020fc600078eb809 */
[----:B------:R3:W-:Y:S04]  /*0970*/  STS [UR12+0x34], R5 ;  /* 0x00003405ff007988 */ /* 0x0007e8000800080c */
[----:B------:R3:W-:Y:S02]  /*0980*/  STS [UR12+0x1c], R4 ;  /* 0x00001c04ff007988 */ /* 0x0007e4000800080c */
.L_x_21:
[----:B------:R-:W-:Y:S05]  /*0990*/  BSYNC B1 ;  /* 0x0000000000017941 */ /* 0x000fea0003800000 */
.L_x_20:
[----:B------:R-:W-:Y:S04]  /*09a0*/  BSSY B2, `(.L_x_22) ;  /* 0x000001a000027945 */ /* 0x000fe80003800000 */
[----:B------:R-:W-:Y:S04]  /*09b0*/  BSSY B1, `(.L_x_23) ;  /* 0x0000015000017945 */ /* 0x000fe80003800000 */
[----:B------:R-:W-:Y:S05]  /*09c0*/  @P2 BRA `(.L_x_24) ;  /* 0x0000000000202947 */ /* 0x000fea0003800000 */
[----:B-1-3--:R-:W1:Y:S02]  /*09d0*/  LDS R4, [UR12+0x34] ;  /* 0x0000340cff047984 */ /* 0x00ae640008000800 */
[----:B-1----:R-:W-:-:S05]  /*09e0*/  LOP3.LUT R4, R4, 0x38, RZ, 0xb8, !PT ;  /* 0x0000003804047812 */ /* 0x002fca00078eb8ff */
[----:B------:R1:W-:Y:S01]  /*09f0*/  STS [UR12+0x34], R4 ;  /* 0x00003404ff007988 */ /* 0x0003e2000800080c */
[----:B------:R-:W-:Y:S05]  /*0a00*/  @P2 BRA `(.L_x_25) ;  /* 0x0000000000202947 */ /* 0x000fea0003800000 */
[----:B-1----:R-:W1:Y:S01]  /*0a10*/  LDS R4, [UR12+0x8] ;  /* 0x0000080cff047984 */ /* 0x002e620008000800 */
[----:B------:R-:W-:-:S05]  /*0a20*/  IMAD.MOV.U32 R5, RZ, RZ, 0x780 ;  /* 0x00000780ff057424 */ /* 0x000fca00078e00ff */
[----:B-1----:R-:W-:-:S05]  /*0a30*/  LOP3.LUT R4, R4, 0x500, R5, 0xd8, !PT ;  /* 0x0000050004047812 */ /* 0x002fca00078ed805 */
[----:B------:R5:W-:Y:S02]  /*0a40*/  STS [UR12+0x8], R4 ;  /* 0x00000804ff007988 */ /* 0x000be4000800080c */
.L_x_24:
[----:B------:R-:W-:Y:S05]  /*0a50*/  @P2 BRA `(.L_x_26) ;  /* 0x0000000000282947 */ /* 0x000fea0003800000 */
[----:B-1-3-5:R-:W1:Y:S02]  /*0a60*/  LDS R4, [UR12+0x8] ;  /* 0x0000080cff047984 */ /* 0x02ae640008000800 */
[----:B-1----:R-:W-:-:S05]  /*0a70*/  LOP3.LUT R4, R4, 0x1800, RZ, 0xb8, !PT ;  /* 0x0000180004047812 */ /* 0x002fca00078eb8ff */
[----:B------:R3:W-:Y:S02]  /*0a80*/  STS [UR12+0x8], R4 ;  /* 0x00000804ff007988 */ /* 0x0007e4000800080c */
.L_x_25:
[----:B------:R-:W-:Y:S05]  /*0a90*/  @P2 BREAK B1 ;  /* 0x0000000000012942 */ /* 0x000fea0003800000 */
[----:B------:R-:W-:Y:S05]  /*0aa0*/  @P2 BRA `(.L_x_27) ;  /* 0x0000000000242947 */ /* 0x000fea0003800000 */
[----:B-1-3--:R-:W1:Y:S01]  /*0ab0*/  LDS R4, [UR12+0x8] ;  /* 0x0000080cff047984 */ /* 0x00ae620008000800 */
[----:B------:R-:W-:-:S05]  /*0ac0*/  IMAD.MOV.U32 R5, RZ, RZ, 0x6000 ;  /* 0x00006000ff057424 */ /* 0x000fca00078e00ff */
[----:B-1----:R-:W-:-:S04]  /*0ad0*/  LOP3.LUT R4, R4, 0x6000, R5, 0xd8, !PT ;  /* 0x0000600004047812 */ /* 0x002fc800078ed805 */
[----:B------:R-:W-:-:S05]  /*0ae0*/  LOP3.LUT R4, R4, 0x400000, RZ, 0xb8, !PT ;  /* 0x0040000004047812 */ /* 0x000fca00078eb8ff */
[----:B------:R1:W-:Y:S02]  /*0af0*/  STS [UR12+0x8], R4 ;  /* 0x00000804ff007988 */ /* 0x0003e4000800080c */
.L_x_26:
[----:B------:R-:W-:Y:S05]  /*0b00*/  BSYNC B1 ;  /* 0x0000000000017941 */ /* 0x000fea0003800000 */
.L_x_23:
[----:B-1-3-5:R-:W1:Y:S02]  /*0b10*/  @!P2 LDS R4, [UR12+0x8] ;  /* 0x0000080cff04a984 */ /* 0x02ae640008000800 */
[----:B-1----:R-:W-:-:S05]  /*0b20*/  @!P2 LOP3.LUT R4, R4, 0x8000, RZ, 0xb8, !PT ;  /* 0x000080000404a812 */ /* 0x002fca00078eb8ff */
[----:B------:R5:W-:Y:S02]  /*0b30*/  @!P2 STS [UR12+0x8], R4 ;  /* 0x00000804ff00a988 */ /* 0x000be4000800080c */
.L_x_27:
[----:B------:R-:W-:Y:S05]  /*0b40*/  BSYNC B2 ;  /* 0x0000000000027941 */ /* 0x000fea0003800000 */
.L_x_22:
[----:B------:R-:W-:Y:S05]  /*0b50*/  WARPSYNC.ALL ;  /* 0x0000000000007948 */ /* 0x000fea0003800000 */
[----:B------:R-:W-:-:S04]  /*0b60*/  UIADD3 UR23, UR5, 0x80, URZ ;  /* 0x0000008005177890 */ /* 0x000fc8000fffe03f */
[----:B------:R-:W-:-:S04]  /*0b70*/  UIADD3 UR22, UP0, UR23, UR24, URZ ;  /* 0x0000001817167290 */ /* 0x000fc8000ff1e03f */
[----:B------:R-:W-:Y:S01]  /*0b80*/  ULEA.HI.X.SX32 UR23, UR23, UR25, 0x1, UP0 ;  /* 0x0000001917177291 */ /* 0x000fe200080f0e3f */
[----:B------:R-:W-:Y:S11]  /*0b90*/  @P0 BRA `(.L_x_28) ;  /* 0x0000000000280947 */ /* 0x000ff60003800000 */
[----:B-1-3-5:R-:W1:Y:S01]  /*0ba0*/  S2R R4, SR_LANEID ;  /* 0x0000000000047919 */ /* 0x02ae620000000000 */
[----:B------:R-:W-:Y:S05]  /*0bb0*/  WARPSYNC.ALL ;  /* 0x0000000000007948 */ /* 0x000fea0003800000 */
[----:B-1----:R-:W-:-:S05]  /*0bc0*/  IMAD.SHL.U32 R9, R4, 0x4, RZ ;  /* 0x0000000404097824 */ /* 0x002fca00078e00ff */
[----:B------:R-:W1:Y:S01]  /*0bd0*/  LDS R7, [R9+UR12] ;  /* 0x0000000c09077984 */ /* 0x000e620008000800 */
[----:B------:R-:W-:-:S05]  /*0be0*/  IADD3 R4, P1, R9, UR22, RZ ;  /* 0x0000001609047c10 */ /* 0x000fca000ff3e0ff */
[----:B------:R-:W-:-:S05]  /*0bf0*/  IMAD.X R5, RZ, RZ, UR23, P1 ;  /* 0x00000017ff057e24 */ /* 0x000fca00088e06ff */
[----:B-1----:R1:W3:Y:S01]  /*0c00*/  ATOMG.E.EXCH.STRONG.GPU PT, RZ, [R4], R7 ;  /* 0x0000000704ff73a8 */ /* 0x0022e200041ee100 */
[----:B------:R-:W-:-:S04]  /*0c10*/  DEPBAR {5,4,3,2,1,0} ;  /* 0x0000003f0000791a */ /* 0x000fc80000000000 */
[----:B------:R1:W-:Y:S01]  /*0c20*/  UTMACCTL.IV [UR22] ;  /* 0x00000000160079b9 */ /* 0x0003e20008000000 */
[----:B------:R-:W-:Y:S01]  /*0c30*/  NOP ;  /* 0x0000000000007918 */ /* 0x000fe20000000000 */
.L_x_28:
[----:B------:R-:W-:Y:S05]  /*0c40*/  @P0 BRA `(.L_x_29) ;  /* 0x00000000000c0947 */ /* 0x000fea0003800000 */
[----:B------:R0:W-:Y:S01]  /*0c50*/  UTMACMDFLUSH ;  /* 0x00000000000079b7 */ /* 0x0001e20000000000 */
[----:B------:R-:W-:Y:S05]  /*0c60*/  @P0 BRA `(.L_x_29) ;  /* 0x0000000000040947 */ /* 0x000fea0003800000 */
[----:B------:R-:W-:-:S04]  /*0c70*/  DEPBAR.LE SB0, 0x0 ;  /* 0x000080000000791a */ /* 0x000fc80000000000 */
.L_x_29:
[----:B------:R-:W-:Y:S05]  /*0c80*/  WARPSYNC.ALL ;  /* 0x0000000000007948 */ /* 0x000fea0003800000 */
[----:B---3--:R-:W-:Y:S06]  /*0c90*/  BAR.SYNC.DEFER_BLOCKING 0x0 ;  /* 0x0000000000007b1d */ /* 0x008fec0000010000 */
[----:B------:R-:W-:Y:S02]  /*0ca0*/  BSSY B2, `(.L_x_30) ;  /* 0x000000b000027945 */ /* 0x000fe40003800000 */
[----:B------:R-:W-:Y:S06]  /*0cb0*/  BAR.SYNC.DEFER_BLOCKING 0x0 ;  /* 0x0000000000007b1d */ /* 0x000fec0000010000 */
[----:B------:R3:W-:Y:S01]  /*0cc0*/  @!P0 STS [R11], RZ ;  /* 0x000000ff0b008388 */ /* 0x0007e20000000800 */
[----:B------:R-:W-:Y:S01]  /*0cd0*/  NOP ;  /* 0x0000000000007918 */ /* 0x000fe20000000000 */
[----:B------:R-:W-:Y:S05]  /*0ce0*/  @P2 BRA `(.L_x_31) ;  /* 0x0000000000182947 */ /* 0x000fea0003800000 */
[----:B-1---5:R-:W1:Y:S01]  /*0cf0*/  LDS R4, [UR12+0x8] ;  /* 0x0000080cff047984 */ /* 0x022e620008000800 */
[----:B--23--:R-:W2:Y:S01]  /*0d00*/  LDC.64 R10, c[0x0][0x220] ;  /* 0x00008800ff0a7b82 */ /* 0x00cea20000000a00 */
[----:B------:R-:W-:Y:S02]  /*0d10*/  IMAD.MOV.U32 R5, RZ, RZ, 0x70 ;  /* 0x00000070ff057424 */ /* 0x000fe400078e00ff */
[----:B--2---:R2:W-:Y:S03]  /*0d20*/  STS.64 [UR12], R10 ;  /* 0x0000000aff007988 */ /* 0x0045e60008000a0c */
[----:B-1----:R-:W-:-:S05]  /*0d30*/  LOP3.LUT R4, R4, 0x10, R5, 0xd8, !PT ;  /* 0x0000001004047812 */ /* 0x002fca00078ed805 */
[----:B------:R2:W-:Y:S02]  /*0d40*/  STS [UR12+0x8], R4 ;  /* 0x00000804ff007988 */ /* 0x0005e4000800080c */
.L_x_31:
[----:B-1----:R-:W-:Y:S05]  /*0d50*/  BSYNC B2 ;  /* 0x0000000000027941 */ /* 0x002fea0003800000 */
.L_x_30:
[----:B------:R-:W-:Y:S04]  /*0d60*/  BSSY B3, `(.L_x_32) ;  /* 0x0000011000037945 */ /* 0x000fe80003800000 */
[----:B------:R-:W-:Y:S04]  /*0d70*/  BSSY B2, `(.L_x_33) ;  /* 0x000000e000027945 */ /* 0x000fe80003800000 */
[----:B------:R-:W-:Y:S05]  /*0d80*/  @P2 BRA `(.L_x_34) ;  /* 0x0000000000242947 */ /* 0x000fea0003800000 */
[----:B--2--5:R-:W1:Y:S01]  /*0d90*/  LDS R4, [UR12+0x34] ;  /* 0x0000340cff047984 */ /* 0x024e620008000800 */
[----:B------:R-:W-:-:S05]  /*0da0*/  IMAD.MOV.U32 R5, RZ, RZ, 0x3f000000 ;  /* 0x3f000000ff057424 */ /* 0x000fca00078e00ff */
[----:B-1----:R-:W-:-:S05]  /*0db0*/  LOP3.LUT R4, R4, 0xff000000, R5, 0xb8, !PT ;  /* 0xff00000004047812 */ /* 0x002fca00078eb805 */
[----:B------:R1:W-:Y:S01]  /*0dc0*/  STS [UR12+0x34], R4 ;  /* 0x00003404ff007988 */ /* 0x0003e2000800080c */
[----:B------:R-:W-:Y:S05]  /*0dd0*/  @P2 BRA `(.L_x_35) ;  /* 0x00000000001c2947 */ /* 0x000fea0003800000 */
[----:B-1----:R-:W1:Y:S01]  /*0de0*/  LDS R4, [UR12+0x38] ;  /* 0x0000380cff047984 */ /* 0x002e620008000800 */
[----:B------:R-:W-:-:S05]  /*0df0*/  IMAD.MOV.U32 R5, RZ, RZ, 0x3f ;  /* 0x0000003fff057424 */ /* 0x000fca00078e00ff */
[----:B-1----:R-:W-:-:S05]  /*0e00*/  LOP3.LUT R4, R4, 0xff, R5, 0xb8, !PT ;  /* 0x000000ff04047812 */ /* 0x002fca00078eb805 */
[----:B------:R1:W-:Y:S02]  /*0e10*/  STS [UR12+0x38], R4 ;  /* 0x00003804ff007988 */ /* 0x0003e4000800080c */
.L_x_34:
[----:B------:R-:W-:Y:S05]  /*0e20*/  @P2 BREAK B2 ;  /* 0x0000000000022942 */ /* 0x000fea0003800000 */
[----:B------:R-:W-:Y:S05]  /*0e30*/  @P2 BRA `(.L_x_36) ;  /* 0x00000000000c2947 */ /* 0x000fea0003800000 */
[----:B------:R1:W-:Y:S02]  /*0e40*/  STS [UR12+0x20], R3 ;  /* 0x00002003ff007988 */ /* 0x0003e4000800080c */
.L_x_35:
[----:B------:R-:W-:Y:S05]  /*0e50*/  BSYNC B2 ;  /* 0x0000000000027941 */ /* 0x000fea0003800000 */
.L_x_33:
[----:B------:R1:W-:Y:S02]  /*0e60*/  @!P2 STS [UR12+0x24], R2 ;  /* 0x00002402ff00a988 */ /* 0x0003e4000800080c */
.L_x_36:
[----:B------:R-:W-:Y:S05]  /*0e70*/  BSYNC B3 ;  /* 0x0000000000037941 */ /* 0x000fea0003800000 */
.L_x_32:
[----:B------:R-:W-:Y:S05]  /*0e80*/  WARPSYNC.ALL ;  /* 0x0000000000007948 */ /* 0x000fea0003800000 */
[----:B------:R-:W-:Y:S04]  /*0e90*/  BSSY B3, `(.L_x_37) ;  /* 0x000000e000037945 */ /* 0x000fe80003800000 */
[----:B------:R-:W-:Y:S05]  /*0ea0*/  @P2 BRA `(.L_x_38) ;  /* 0x0000000000302947 */ /* 0x000fea0003800000 */
[----:B-1--4-:R-:W1:Y:S01]  /*0eb0*/  LDS R3, [UR12+0x34] ;  /* 0x0000340cff037984 */ /* 0x012e620008000800 */
[----:B--2--5:R-:W2:Y:S03]  /*0ec0*/  LDC.64 R4, c[0x0][0x248] ;  /* 0x00009200ff047b82 */ /* 0x024ea60000000a00 */
[----:B------:R-:W4:Y:S01]  /*0ed0*/  LDS R2, [UR12+0x1c] ;  /* 0x00001c0cff027984 */ /* 0x000f220008000800 */
[C---:B--2---:R-:W-:Y:S01]  /*0ee0*/  SHF.L.U64.HI R5, R4.reuse, 0x1, R5 ;  /* 0x0000000104057819 */ /* 0x044fe20000010205 */
[----:B------:R-:W-:-:S03]  /*0ef0*/  IMAD.SHL.U32 R4, R4, 0x2, RZ ;  /* 0x0000000204047824 */ /* 0x000fc600078e00ff */
[--C-:B------:R-:W-:Y:S02]  /*0f00*/  SHF.R.U32.HI R7, RZ, 0x4, R5.reuse ;  /* 0x00000004ff077819 */ /* 0x100fe40000011605 */
[----:B------:R-:W-:-:S05]  /*0f10*/  SHF.R.U64 R4, R4, 0x4, R5 ;  /* 0x0000000404047819 */ /* 0x000fca0000001205 */
[----:B------:R2:W-:Y:S01]  /*0f20*/  STS [UR12+0xc], R4 ;  /* 0x00000c04ff007988 */ /* 0x0005e2000800080c */
[----:B-1----:R-:W-:Y:S02]  /*0f30*/  LOP3.LUT R3, R3, 0x7, RZ, 0xb8, !PT ;  /* 0x0000000703037812 */ /* 0x002fe400078eb8ff */
[----:B----4-:R-:W-:-:S03]  /*0f40*/  LOP3.LUT R2, R2, 0xf, R7, 0xb8, !PT ;  /* 0x0000000f02027812 */ /* 0x010fc600078eb807 */
[----:B------:R2:W-:Y:S04]  /*0f50*/  STS [UR12+0x34], R3 ;  /* 0x00003403ff007988 */ /* 0x0005e8000800080c */
[----:B------:R2:W-:Y:S02]  /*0f60*/  STS [UR12+0x1c], R2 ;  /* 0x00001c02ff007988 */ /* 0x0005e4000800080c */
.L_x_38:
[----:B------:R-:W-:Y:S05]  /*0f70*/  BSYNC B3 ;  /* 0x0000000000037941 */ /* 0x000fea0003800000 */
.L_x_37:
[----:B------:R-:W-:Y:S04]  /*0f80*/  BSSY B3, `(.L_x_39) ;  /* 0x000001a000037945 */ /* 0x000fe80003800000 */
[----:B------:R-:W-:Y:S04]  /*0f90*/  BSSY B4, `(.L_x_40) ;  /* 0x0000015000047945 */ /* 0x000fe80003800000 */
[----:B------:R-:W-:Y:S05]  /*0fa0*/  @P2 BRA `(.L_x_41) ;  /* 0x0000000000202947 */ /* 0x000fea0003800000 */
[----:B-12---:R-:W1:Y:S02]  /*0fb0*/  LDS R2, [UR12+0x34] ;  /* 0x0000340cff027984 */ /* 0x006e640008000800 */
[----:B-1----:R-:W-:-:S05]  /*0fc0*/  LOP3.LUT R2, R2, 0x38, RZ, 0xb8, !PT ;  /* 0x0000003802027812 */ /* 0x002fca00078eb8ff */
[----:B------:R1:W-:Y:S01]  /*0fd0*/  STS [UR12+0x34], R2 ;  /* 0x00003402ff007988 */ /* 0x0003e2000800080c */
[----:B------:R-:W-:Y:S05]  /*0fe0*/  @P2 BRA `(.L_x_42) ;  /* 0x0000000000202947 */ /* 0x000fea0003800000 */
[----:B-1----:R-:W1:Y:S01]  /*0ff0*/  LDS R2, [UR12+0x8] ;  /* 0x0000080cff027984 */ /* 0x002e620008000800 */
[----:B----4-:R-:W-:-:S05]  /*1000*/  IMAD.MOV.U32 R3, RZ, RZ, 0x780 ;  /* 0x00000780ff037424 */ /* 0x010fca00078e00ff */
[----:B-1----:R-:W-:-:S05]  /*1010*/  LOP3.LUT R2, R2, 0x500, R3, 0xd8, !PT ;  /* 0x0000050002027812 */ /* 0x002fca00078ed803 */
[----:B------:R1:W-:Y:S02]  /*1020*/  STS [UR12+0x8], R2 ;  /* 0x00000802ff007988 */ /* 0x0003e4000800080c */
.L_x_41:
[----:B------:R-:W-:Y:S05]  /*1030*/  @P2 BRA `(.L_x_43) ;  /* 0x0000000000282947 */ /* 0x000fea0003800000 */
[----:B-12---:R-:W1:Y:S02]  /*1040*/  LDS R2, [UR12+0x8] ;  /* 0x0000080cff027984 */ /* 0x006e640008000800 */
[----:B-1----:R-:W-:-:S05]  /*1050*/  LOP3.LUT R2, R2, 0x1800, RZ, 0xb8, !PT ;  /* 0x0000180002027812 */ /* 0x002fca00078eb8ff */
[----:B------:R2:W-:Y:S02]  /*1060*/  STS [UR12+0x8], R2 ;  /* 0x00000802ff007988 */ /* 0x0005e4000800080c */
.L_x_42:
[----:B------:R-:W-:Y:S05]  /*1070*/  @P2 BREAK B4 ;  /* 0x0000000000042942 */ /* 0x000fea0003800000 */
[----:B------:R-:W-:Y:S05]  /*1080*/  @P2 BRA `(.L_x_44) ;  /* 0x0000000000242947 */ /* 0x000fea0003800000 */
[----:B-12---:R-:W1:Y:S01]  /*1090*/  LDS R2, [UR12+0x8] ;  /* 0x0000080cff027984 */ /* 0x006e620008000800 */
[----:B----4-:R-:W-:-:S05]  /*10a0*/  IMAD.MOV.U32 R3, RZ, RZ, 0x6000 ;  /* 0x00006000ff037424 */ /* 0x010fca00078e00ff */
[----:B-1----:R-:W-:-:S04]  /*10b0*/  LOP3.LUT R2, R2, 0x6000, R3, 0xd8, !PT ;  /* 0x0000600002027812 */ /* 0x002fc800078ed803 */
[----:B------:R-:W-:-:S05]  /*10c0*/  LOP3.LUT R2, R2, 0x400000, RZ, 0xb8, !PT ;  /* 0x0040000002027812 */ /* 0x000fca00078eb8ff */
[----:B------:R1:W-:Y:S02]  /*10d0*/  STS [UR12+0x8], R2 ;  /* 0x00000802ff007988 */ /* 0x0003e4000800080c */
.L_x_43:
[----:B------:R-:W-:Y:S05]  /*10e0*/  BSYNC B4 ;  /* 0x0000000000047941 */ /* 0x000fea0003800000 */
.L_x_40:
[----:B-12---:R-:W1:Y:S02]  /*10f0*/  @!P2 LDS R2, [UR12+0x8] ;  /* 0x0000080cff02a984 */ /* 0x006e640008000800 */
[----:B-1----:R-:W-:-:S05]  /*1100*/  @!P2 LOP3.LUT R2, R2, 0x8000, RZ, 0xb8, !PT ;  /* 0x000080000202a812 */ /* 0x002fca00078eb8ff */
[----:B------:R1:W-:Y:S02]  /*1110*/  @!P2 STS [UR12+0x8], R2 ;  /* 0x00000802ff00a988 */ /* 0x0003e4000800080c */
.L_x_44:
[----:B------:R-:W-:Y:S05]  /*1120*/  BSYNC B3 ;  /* 0x0000000000037941 */ /* 0x000fea0003800000 */
.L_x_39:
[----:B------:R-:W-:Y:S05]  /*1130*/  WARPSYNC.ALL ;  /* 0x0000000000007948 */ /* 0x000fea0003800000 */
[----:B------:R-:W-:Y:S01]  /*1140*/  UIADD3 UR5, UR5, 0x100, URZ ;  /* 0x0000010005057890 */ /* 0x000fe2000fffe03f */
[----:B------:R-:W-:Y:S02]  /*1150*/  ISETP.GE.AND P1, PT, R8, 0x1, PT ;  /* 0x000000010800780c */ /* 0x000fe40003f26270 */
[----:B------:R-:W-:Y:S02]  /*1160*/  CS2R R24, SRZ ;  /* 0x0000000000187805 */ /* 0x000fe4000001ff00 */
[----:B------:R-:W-:Y:S01]  /*1170*/  CS2R R26, SRZ ;  /* 0x00000000001a7805 */ /* 0x000fe2000001ff00 */
[----:B------:R-:W-:Y:S01]  /*1180*/  UIADD3 UR24, UP0, UR5, UR24, URZ ;  /* 0x0000001805187290 */ /* 0x000fe2000ff1e03f */
[----:B------:R-:W-:Y:S01]  /*1190*/  CS2R R28, SRZ ;  /* 0x00000000001c7805 */ /* 0x000fe2000001ff00 */
[----:B------:R-:W-:-:S02]  /*11a0*/  IMAD.MOV.U32 R30, RZ, RZ, RZ ;  /* 0x000000ffff1e7224 */ /* 0x000fc400078e00ff */
[----:B------:R-:W-:Y:S01]  /*11b0*/  ULEA.HI.X.SX32 UR25, UR5, UR25, 0x1, UP0 ;  /* 0x0000001905197291 */ /* 0x000fe200080f0e3f */
[----:B------:R-:W-:Y:S11]  /*11c0*/  @P0 BRA `(.L_x_45) ;  /* 0x0000000000280947 */ /* 0x000ff60003800000 */
[----:B-12---:R-:W5:Y:S01]  /*11d0*/  S2R R2, SR_LANEID ;  /* 0x0000000000027919 */ /* 0x006f620000000000 */
[----:B------:R-:W-:Y:S05]  /*11e0*/  WARPSYNC.ALL ;  /* 0x0000000000007948 */ /* 0x000fea0003800000 */
[----:B-----5:R-:W-:-:S05]  /*11f0*/  IMAD.SHL.U32 R4, R2, 0x4, RZ ;  /* 0x0000000402047824 */ /* 0x020fca00078e00ff */
[----:B------:R-:W1:Y:S01]  /*1200*/  LDS R5, [R4+UR12] ;  /* 0x0000000c04057984 */ /* 0x000e620008000800 */
[----:B------:R-:W-:-:S05]  /*1210*/  IADD3 R2, P3, R4, UR24, RZ ;  /* 0x0000001804027c10 */ /* 0x000fca000ff7e0ff */
[----:B----4-:R-:W-:-:S05]  /*1220*/  IMAD.X R3, RZ, RZ, UR25, P3 ;  /* 0x00000019ff037e24 */ /* 0x010fca00098e06ff */
[----:B-1----:R1:W2:Y:S01]  /*1230*/  ATOMG.E.EXCH.STRONG.GPU PT, RZ, [R2], R5 ;  /* 0x0000000502ff73a8 */ /* 0x0022a200041ee100 */
[----:B------:R-:W-:-:S04]  /*1240*/  DEPBAR {5,4,3,2,1,0} ;  /* 0x0000003f0000791a */ /* 0x000fc80000000000 */
[----:B------:R1:W-:Y:S01]  /*1250*/  UTMACCTL.IV [UR24] ;  /* 0x00000000180079b9 */ /* 0x0003e20008000000 */
[----:B------:R-:W-:Y:S01]  /*1260*/  NOP ;  /* 0x0000000000007918 */ /* 0x000fe20000000000 */
.L_x_45:
[----:B------:R-:W-:Y:S05]  /*1270*/  @P0 BRA `(.L_x_46) ;  /* 0x00000000000c0947 */ /* 0x000fea0003800000 */
[----:B------:R0:W-:Y:S01]  /*1280*/  UTMACMDFLUSH ;  /* 0x00000000000079b7 */ /* 0x0001e20000000000 */
[----:B------:R-:W-:Y:S05]  /*1290*/  @P0 BRA `(.L_x_46) ;  /* 0x0000000000040947 */ /* 0x000fea0003800000 */
[----:B------:R-:W-:-:S04]  /*12a0*/  DEPBAR.LE SB0, 0x0 ;  /* 0x000080000000791a */ /* 0x000fc80000000000 */
.L_x_46:
[----:B------:R-:W-:Y:S05]  /*12b0*/  WARPSYNC.ALL ;  /* 0x0000000000007948 */ /* 0x000fea0003800000 */
[----:B--2---:R-:W-:Y:S01]  /*12c0*/  BAR.SYNC.DEFER_BLOCKING 0x0 ;  /* 0x0000000000007b1d */ /* 0x004fe20000010000 */
[----:B------:R-:W-:Y:S01]  /*12d0*/  USHF.L.U32 UR31, UR26, 0x6, URZ ;  /* 0x000000061a1f7899 */ /* 0x000fe2000800063f */
[----:B------:R-:W-:Y:S01]  /*12e0*/  IMAD.MOV.U32 R31, RZ, RZ, RZ ;  /* 0x000000ffff1f7224 */ /* 0x000fe200078e00ff */
[----:B------:R-:W-:Y:S01]  /*12f0*/  USHF.L.U32 UR10, UR15, 0x6, URZ ;  /* 0x000000060f0a7899 */ /* 0x000fe2000800063f */
[----:B------:R-:W-:Y:S02]  /*1300*/  CS2R R32, SRZ ;  /* 0x0000000000207805 */ /* 0x000fe4000001ff00 */
[----:B------:R-:W-:Y:S01]  /*1310*/  CS2R R34, SRZ ;  /* 0x0000000000227805 */ /* 0x000fe2000001ff00 */
[----:B------:R-:W-:Y:S01]  /*1320*/  VOTEU.ALL UP0, P2 ;  /* 0x00000000003f7886 */ /* 0x000fe20001000000 */
[----:B------:R-:W-:Y:S01]  /*1330*/  UMOV UR6, 0x1 ;  /* 0x0000000100067882 */ /* 0x000fe20000000000 */
[----:B------:R-:W-:Y:S01]  /*1340*/  VOTEU.ALL UP1, P2 ;  /* 0x00000000003f7886 */ /* 0x000fe20001020000 */
[----:B------:R-:W-:-:S02]  /*1350*/  CS2R R36, SRZ ;  /* 0x0000000000247805 */ /* 0x000fc4000001ff00 */
[----:B------:R-:W-:Y:S01]  /*1360*/  CS2R R38, SRZ ;  /* 0x0000000000267805 */ /* 0x000fe2000001ff00 */
[----:B------:R-:W-:-:S04]  /*1370*/  @!UP0 UIADD3 UR8, -UR6, 0x100000, URZ ;  /* 0x0010000006088890 */ /* 0x000fc8000fffe13f */
[----:B------:R-:W-:Y:S02]  /*1380*/  @!UP0 USHF.L.U32 UR9, UR8, 0xb, URZ ;  /* 0x0000000b08098899 */ /* 0x000fe4000800063f */
[----:B------:R-:W-:Y:S01]  /*1390*/  @!UP0 USHF.L.U32 UR8, UR8, 0x1, URZ ;  /* 0x0000000108088899 */ /* 0x000fe2000800063f */
[----:B------:R-:W-:Y:S01]  /*13a0*/  CS2R R40, SRZ ;  /* 0x0000000000287805 */ /* 0x000fe2000001ff00 */
[----:B------:R-:W-:-:S04]  /*13b0*/  @!UP0 UIADD3 UR6, -UR6, 0x100000, URZ ;  /* 0x0010000006068890 */ /* 0x000fc8000fffe13f */
[----:B------:R-:W-:Y:S02]  /*13c0*/  @!UP0 USHF.L.U32 UR7, UR6, 0xb, URZ ;  /* 0x0000000b06078899 */ /* 0x000fe4000800063f */
[----:B------:R-:W-:Y:S01]  /*13d0*/  @!UP0 USHF.L.U32 UR6, UR6, 0x1, URZ ;  /* 0x0000000106068899 */ /* 0x000fe2000800063f */
[----:B------:R-:W-:Y:S01]  /*13e0*/  CS2R R42, SRZ ;  /* 0x00000000002a7805 */ /* 0x000fe2000001ff00 */
[----:B------:R-:W-:Y:S01]  /*13f0*/  VOTEU.ALL UP0, P2 ;  /* 0x00000000003f7886 */ /* 0x000fe20001000000 */
[----:B------:R-:W-:Y:S02]  /*1400*/  CS2R R44, SRZ ;  /* 0x00000000002c7805 */ /* 0x000fe4000001ff00 */
[----:B------:R-:W-:Y:S02]  /*1410*/  CS2R R46, SRZ ;  /* 0x00000000002e7805 */ /* 0x000fe4000001ff00 */
[----:B------:R-:W-:Y:S02]  /*1420*/  CS2R R48, SRZ ;  /* 0x0000000000307805 */ /* 0x000fe4000001ff00 */
[----:B------:R-:W-:-:S02]  /*1430*/  CS2R R50, SRZ ;  /* 0x0000000000327805 */ /* 0x000fc4000001ff00 */
[----:B------:R-:W-:Y:S02]  /*1440*/  CS2R R52, SRZ ;  /* 0x0000000000347805 */ /* 0x000fe4000001ff00 */
[----:B------:R-:W-:Y:S01]  /*1450*/  CS2R R54, SRZ ;  /* 0x0000000000367805 */ /* 0x000fe2000001ff00 */
[----:B------:R-:W2:Y:S02]  /*1460*/  FENCE.VIEW.ASYNC.S ;  /* 0x00000000000073c6 */ /* 0x000ea40000000000 */
[----:B--2---:R2:W4:Y:S02]  /*1470*/  @!UP0 SYNCS.EXCH.64 URZ, [UR12+0x10000], UR8 ;  /* 0x010000080c3f85b2 */ /* 0x0045240008000100 */
[----:B----4-:R-:W-:Y:S06]  /*1480*/  BAR.SYNC.DEFER_BLOCKING 0x0 ;  /* 0x0000000000007b1d */ /* 0x010fec0000010000 */
[----:B------:R2:W4:Y:S01]  /*1490*/  @!UP1 SYNCS.EXCH.64 URZ, [UR12+0x10008], UR6 ;  /* 0x010008060c3f95b2 */ /* 0x0005220008000100 */
[----:B------:R-:W-:Y:S05]  /*14a0*/  @!P1 BRA `(.L_x_47) ;  /* 0x0000000400849947 */ /* 0x000fea0003800000 */
[----:B-1----:R-:W-:Y:S02]  /*14b0*/  SHF.R.U32.HI R2, RZ, 0x5, R0 ;  /* 0x00000005ff027819 */ /* 0x002fe40000011600 */
[----:B------:R-:W-:Y:S02]  /*14c0*/  CS2R R24, SRZ ;  /* 0x0000000000187805 */ /* 0x000fe4000001ff00 */
[----:B------:R-:W-:Y:S02]  /*14d0*/  CS2R R26, SRZ ;  /* 0x00000000001a7805 */ /* 0x000fe4000001ff00 */
[----:B------:R-:W-:Y:S02]  /*14e0*/  CS2R R28, SRZ ;  /* 0x00000000001c7805 */ /* 0x000fe4000001ff00 */
[----:B------:R-:W-:Y:S02]  /*14f0*/  R2UR UR13, R2 ;  /* 0x00000000020d72ca */ /* 0x000fe400000e0000 */
[----:B------:R-:W-:-:S02]  /*1500*/  CS2R R30, SRZ ;  /* 0x00000000001e7805 */ /* 0x000fc4000001ff00 */
[----:B------:R-:W-:Y:S02]  /*1510*/  CS2R R32, SRZ ;  /* 0x0000000000207805 */ /* 0x000fe4000001ff00 */
[----:B------:R-:W-:Y:S02]  /*1520*/  CS2R R34, SRZ ;  /* 0x0000000000227805 */ /* 0x000fe4000001ff00 */
[----:B------:R-:W-:Y:S02]  /*1530*/  CS2R R36, SRZ ;  /* 0x0000000000247805 */ /* 0x000fe4000001ff00 */
[----:B------:R-:W-:Y:S02]  /*1540*/  CS2R R38, SRZ ;  /* 0x0000000000267805 */ /* 0x000fe4000001ff00 */
[----:B------:R-:W-:Y:S02]  /*1550*/  CS2R R40, SRZ ;  /* 0x0000000000287805 */ /* 0x000fe4000001ff00 */
[----:B------:R-:W-:-:S02]  /*1560*/  CS2R R42, SRZ ;  /* 0x00000000002a7805 */ /* 0x000fc4000001ff00 */
[----:B------:R-:W-:Y:S02]  /*1570*/  CS2R R44, SRZ ;  /* 0x00000000002c7805 */ /* 0x000fe4000001ff00 */
[----:B------:R-:W-:Y:S02]  /*1580*/  CS2R R46, SRZ ;  /* 0x00000000002e7805 */ /* 0x000fe4000001ff00 */
[----:B------:R-:W-:Y:S02]  /*1590*/  CS2R R48, SRZ ;  /* 0x0000000000307805 */ /* 0x000fe4000001ff00 */
[----:B------:R-:W-:Y:S02]  /*15a0*/  CS2R R50, SRZ ;  /* 0x0000000000327805 */ /* 0x000fe4000001ff00 */
[----:B------:R-:W-:Y:S02]  /*15b0*/  CS2R R52, SRZ ;  /* 0x0000000000347805 */ /* 0x000fe4000001ff00 */
[----:B------:R-:W-:Y:S01]  /*15c0*/  CS2R R54, SRZ ;  /* 0x0000000000367805 */ /* 0x000fe2000001ff00 */
[----:B------:R-:W-:Y:S01]  /*15d0*/  UMOV UR5, URZ ;  /* 0x0000003f00057c82 */ /* 0x000fe20008000000 */
[----:B------:R-:W-:-:S05]  /*15e0*/  UMOV UR11, URZ ;  /* 0x0000003f000b7c82 */ /* 0x000fca0008000000 */
.L_x_49:
[----:B----4-:R-:W-:Y:S01]  /*15f0*/  BAR.SYNC.DEFER_BLOCKING 0x0 ;  /* 0x0000000000007b1d */ /* 0x010fe20000010000 */
[----:B------:R-:W-:Y:S01]  /*1600*/  ULEA UR18, UR5, UR12, 0x3 ;  /* 0x0000000c05127291 */ /* 0x000fe2000f8e183f */
[----:B------:R-:W-:Y:S01]  /*1610*/  @!P2 IMAD.MOV.U32 R2, RZ, RZ, 0x8000 ;  /* 0x00008000ff02a424 */ /* 0x000fe200078e00ff */
[----:B------:R-:W-:Y:S01]  /*1620*/  ELECT P0, URZ, PT ;  /* 0x00000000003f782f */ /* 0x000fe20003800000 */
[----:B------:R-:W-:-:S03]  /*1630*/  ULEA UR14, UR5, UR12, 0xe ;  /* 0x0000000c050e7291 */ /* 0x000fc6000f8e703f */
[----:B------:R-:W-:Y:S01]  /*1640*/  ISETP.LT.U32.AND P0, PT, R6, 0x40, P0 ;  /* 0x000000400600780c */ /* 0x000fe20000701070 */
[----:B------:R-:W-:Y:S01]  /*1650*/  ULOP3.LUT UR30, UR13, 0x1, URZ, 0xc0, !UPT ;  /* 0x000000010d1e7892 */ /* 0x000fe2000f8ec03f */
[----:B------:R-:W-:-:S03]  /*1660*/  ELECT P1, URZ, PT ;  /* 0x00000000003f782f */ /* 0x000fc60003820000 */
[----:B------:R-:W-:Y:S02]  /*1670*/  ULEA UR28, UR30, UR14, 0xd ;  /* 0x0000000e1e1c7291 */ /* 0x000fe4000f8e683f */
[----:B------:R-:W-:Y:S01]  /*1680*/  ULEA UR30, UR30, UR11, 0x6 ;  /* 0x0000000b1e1e7291 */ /* 0x000fe2000f8e303f */
[----:B------:R-:W-:Y:S01]  /*1690*/  ISETP.LT.U32.AND P1, PT, R6, 0x20, P1 ;  /* 0x000000200600780c */ /* 0x000fe20000f21070 */
[----:B--2---:R-:W-:-:S04]  /*16a0*/  UIADD3 UR8, UR14, 0x8000, URZ ;  /* 0x000080000e087890 */ /* 0x004fc8000fffe03f */
[----:B------:R-:W-:Y:S01]  /*16b0*/  VOTEU.ANY UP0, P0 ;  /* 0x00000000003f7886 */ /* 0x000fe20000000100 */
[----:B------:R-:W-:Y:S01]  /*16c0*/  VOTEU.ANY UP2, P0 ;  /* 0x00000000003f7886 */ /* 0x000fe20000040100 */
[----:B------:R1:W-:Y:S01]  /*16d0*/  @!P2 SYNCS.ARRIVE.TRANS64 RZ, [UR18+0x10000], R2 ;  /* 0x01000002ffffa9a7 */ /* 0x0003e20008000012 */
[----:B------:R2:W-:Y:S06]  /*16e0*/  MEMBAR.ALL.CTA ;  /* 0x0000000000007992 */ /* 0x0005ec0000008000 */
[----:B--2---:R-:W2:Y:S01]  /*16f0*/  FENCE.VIEW.ASYNC.S ;  /* 0x00000000000073c6 */ /* 0x004ea20000000000 */
[----:B------:R-:W-:Y:S01]  /*1700*/  @UP0 UIADD3 UR29, UR18, 0x10000, URZ ;  /* 0x00010000121d0890 */ /* 0x000fe2000fffe03f */
[----:B------:R-:W-:Y:S01]  /*1710*/  @UP0 UMOV UR6, UR20 ;  /* 0x0000001400060c82 */ /* 0x000fe20008000000 */
[----:B------:R-:W-:Y:S01]  /*1720*/  @UP0 UMOV UR7, UR21 ;  /* 0x0000001500070c82 */ /* 0x000fe20008000000 */
[----:B--2---:R-:W-:Y:S01]  /*1730*/  VOTEU.ANY UP1, P1 ;  /* 0x00000000003f7886 */ /* 0x004fe20000820100 */
[----:B------:R-:W-:Y:S01]  /*1740*/  VOTEU.ANY UP3, P1 ;  /* 0x00000000003f7886 */ /* 0x000fe20000860100 */
[----:B-1----:R-:W-:-:S03]  /*1750*/  IMAD.U32 R2, RZ, RZ, UR4 ;  /* 0x00000004ff027e24 */ /* 0x002fc6000f8e00ff */
[----:B------:R-:W-:Y:S01]  /*1760*/  @UP1 UIADD3 UR9, UR18, 0x10000, URZ ;  /* 0x0001000012091890 */ /* 0x000fe2000fffe03f */
[----:B------:R-:W-:Y:S01]  /*1770*/  @UP1 UMOV UR16, UR22 ;  /* 0x0000001600101c82 */ /* 0x000fe20008000000 */
[----:B------:R-:W-:Y:S01]  /*1780*/  @UP1 UMOV UR17, UR23 ;  /* 0x0000001700111c82 */ /* 0x000fe20008000000 */
[----:B------:R-:W-:Y:S01]  /*1790*/  SHF.L.U32 R2, R2, 0x1f, RZ ;  /* 0x0000001f02027819 */ /* 0x000fe200000006ff */
[----:B------:R-:W-:Y:S06]  /*17a0*/  BAR.SYNC.DEFER_BLOCKING 0x0 ;  /* 0x0000000000007b1d */ /* 0x000fec0000010000 */
[----:B------:R1:W-:Y:S02]  /*17b0*/  @UP2 UTMALDG.2D [UR28], [UR6] ;  /* 0x0000001c060025b4 */ /* 0x0003e40008008000 */
[----:B------:R-:W-:Y:S06]  /*17c0*/  BAR.SYNC.DEFER_BLOCKING 0x0 ;  /* 0x0000000000007b1d */ /* 0x000fec0000010000 */
[----:B------:R1:W-:Y:S02]  /*17d0*/  @UP3 UTMALDG.2D [UR8], [UR16] ;  /* 0x00000008100035b4 */ /* 0x0003e40008008000 */
[----:B------:R-:W-:Y:S06]  /*17e0*/  BAR.SYNC.DEFER_BLOCKING 0x0 ;  /* 0x0000000000007b1d */ /* 0x000fec0000010000 */
[----:B------:R-:W2:Y:S02]  /*17f0*/  SYNCS.PHASECHK.TRANS64.TRYWAIT P0, [UR18+0x10000], R2 ;  /* 0x01000002ff0075a7 */ /* 0x000ea40008000152 */
[----:B-12---:R-:W-:Y:S05]  /*1800*/  @!P0 BRA `(.L_x_48) ;  /* 0x00000004008c8947 */ /* 0x006fea0003800000 */
.L_x_50:
[----:B------:R-:W-:Y:S01]  /*1810*/  USHF.R.U32.HI UR16, URZ, 0x4, UR14 ;  /* 0x000000043f107899 */ /* 0x000fe2000801160e */
[----:B------:R-:W-:Y:S02]  /*1820*/  WARPGROUP.DEPBAR.LE gsb0, 0x0 ;  /* 0x00008000000079c5 */ /* 0x000fe40000010000 */
[----:B------:R-:W-:Y:S01]  /*1830*/  USHF.R.U32.HI UR18, URZ, 0x4, UR8 ;  /* 0x000000043f127899 */ /* 0x000fe20008011608 */
[----:B------:R-:W-:Y:S01]  /*1840*/  WARPGROUP.ARRIVE ;  /* 0x00000000000079c5 */ /* 0x000fe20000000000 */
[----:B------:R-:W-:Y:S01]  /*1850*/  USGXT.U32 UR16, UR16, 0xe ;  /* 0x0000000e1010789a */ /* 0x000fe20008000000 */
[----:B------:R-:W1:Y:S01]  /*1860*/  LDC R2, c[0x0][0x230] ;  /* 0x00008c00ff027b82 */ /* 0x000e620000000800 */
[----:B------:R-:W-:Y:S01]  /*1870*/  USGXT.U32 UR18, UR18, 0xe ;  /* 0x0000000e1212789a */ /* 0x000fe20008000000 */
[----:B------:R-:W-:Y:S01]  /*1880*/  UMOV UR17, 0x40000040 ;  /* 0x4000004000117882 */ /* 0x000fe20000000000 */
[----:B------:R-:W-:Y:S01]  /*1890*/  UMOV UR19, 0x40000040 ;  /* 0x4000004000137882 */ /* 0x000fe20000000000 */
[----:B------:R-:W-:Y:S01]  /*18a0*/  UMOV UR6, URZ ;  /* 0x0000003f00067c82 */ /* 0x000fe20008000000 */
[----:B------:R-:W-:Y:S01]  /*18b0*/  UMOV UR7, URZ ;  /* 0x0000003f00077c82 */ /* 0x000fe20008000000 */
[----:B------:R-:W-:-:S02]  /*18c0*/  UIADD3 UR11, UR11, 0x80, URZ ;  /* 0x000000800b0b7890 */ /* 0x000fc4000fffe03f */
[----:B------:R-:W-:Y:S02]  /*18d0*/  UIADD3 UR5, UR5, 0x1, URZ ;  /* 0x0000000105057890 */ /* 0x000fe4000fffe03f */
[----:B------:R-:W-:Y:S01]  /*18e0*/  HGMMA.64x64x16.F32.BF16 R24, gdesc[UR16].tnspB, R24 ;  /* 0x40e00000101879f0 */ /* 0x000fe20008701818 */
[----:B------:R-:W-:Y:S02]  /*18f0*/  UIADD3 UR16, UP0, UR16, 0x2, URZ ;  /* 0x0000000210107890 */ /* 0x000fe4000ff1e03f */
[----:B------:R-:W-:Y:S02]  /*1900*/  UIADD3 UR18, UP1, UR18, 0x80, URZ ;  /* 0x0000008012127890 */ /* 0x000fe4000ff3e03f */
[----:B------:R-:W-:Y:S02]  /*1910*/  UIADD3.X UR17, UR6, 0x40000040, URZ, UP0, !UPT ;  /* 0x4000004006117890 */ /* 0x000fe400087fe43f */
[----:B------:R-:W-:Y:S02]  /*1920*/  UIADD3.X UR19, UR7, 0x40000040, URZ, UP1, !UPT ;  /* 0x4000004007137890 */ /* 0x000fe40008ffe43f */
[----:B------:R-:W-:-:S02]  /*1930*/  UIADD3.64 UR32, UR16, 0x2, URZ ;  /* 0x0000000210207897 */ /* 0x000fc4000fffe03f */
[----:B------:R-:W-:Y:S02]  /*1940*/  UIADD3.64 UR34, UR18, 0x80, URZ ;  /* 0x0000008012227897 */ /* 0x000fe4000fffe03f */
[----:B------:R-:W-:Y:S01]  /*1950*/  UISETP.NE.U32.AND UP0, UPT, UR5, 0x2, UPT ;  /* 0x000000020500788c */ /* 0x000fe2000bf05070 */
[----:B-1----:R-:W-:-:S03]  /*1960*/  ISETP.LE.AND P0, PT, R2, UR11, PT ;  /* 0x0000000b02007c0c */ /* 0x002fc6000bf03270 */
[----:B------:R-:W-:Y:S02]  /*1970*/  USEL UR6, URZ, 0x1, UP0 ;  /* 0x000000013f067887 */ /* 0x000fe40008000000 */
[----:B------:R-:W-:Y:S02]  /*1980*/  USEL UR5, UR5, URZ, UP0 ;  /* 0x0000003f05057287 */ /* 0x000fe40008000000 */
[----:B------:R-:W-:Y:S01]  /*1990*/  ULOP3.LUT UR4, UR4, UR6, URZ, 0x3c, !UPT ;  /* 0x0000000604047292 */ /* 0x000fe2000f8e3c3f */
[----:B------:R-:W-:Y:S04]  /*19a0*/  HGMMA.64x64x16.F32.BF16 R24, gdesc[UR16].tnspB, R24 ;  /* 0x40e00000101879f0 */ /* 0x000fe80008701818 */
[----:B------:R-:W-:Y:S01]  /*19b0*/  HGMMA.64x64x16.F32.BF16 R24, gdesc[UR32].tnspB, R24 ;  /* 0x40e00000201879f0 */ /* 0x000fe20008701818 */
[----:B------:R-:W-:-:S02]  /*19c0*/  UIADD3.64 UR32, UR16, 0x4, URZ ;  /* 0x0000000410207897 */ /* 0x000fc4000fffe03f */
[----:B------:R-:W-:-:S09]  /*19d0*/  UIADD3.64 UR34, UR18, 0x100, URZ ;  /* 0x0000010012227897 */ /* 0x000fd2000fffe03f */
[----:B------:R-:W-:Y:S01]  /*19e0*/  HGMMA.64x64x16.F32.BF16 R24, gdesc[UR32].tnspB, R24 ;  /* 0x40e00000201879f0 */ /* 0x000fe20008701818 */
[----:B------:R-:W-:Y:S02]  /*19f0*/  UIADD3.64 UR32, UR16, 0x1fe, URZ ;  /* 0x000001fe10207897 */ /* 0x000fe4000fffe03f */
[----:B------:R-:W-:-:S09]  /*1a00*/  UIADD3.64 UR34, UR18, 0x180, URZ ;  /* 0x0000018012227897 */ /* 0x000fd2000fffe03f */
[----:B------:R-:W-:Y:S01]  /*1a10*/  HGMMA.64x64x16.F32.BF16 R24, gdesc[UR32].tnspB, R24 ;  /* 0x40e00000201879f0 */ /* 0x000fe20008701818 */
[----:B------:R-:W-:Y:S02]  /*1a20*/  UIADD3.64 UR32, UR16, 0x200, URZ ;  /* 0x0000020010207897 */ /* 0x000fe4000fffe03f */
[----:B------:R-:W-:-:S09]  /*1a30*/  UIADD3.64 UR34, UR18, 0x200, URZ ;  /* 0x0000020012227897 */ /* 0x000fd2000fffe03f */
[----:B------:R-:W-:Y:S01]  /*1a40*/  HGMMA.64x64x16.F32.BF16 R24, gdesc[UR32].tnspB, R24 ;  /* 0x40e00000201879f0 */ /* 0x000fe20008701818 */
[----:B------:R-:W-:Y:S02]  /*1a50*/  UIADD3.64 UR32, UR16, 0x202, URZ ;  /* 0x0000020210207897 */ /* 0x000fe4000fffe03f */
[----:B------:R-:W-:Y:S02]  /*1a60*/  UIADD3.64 UR34, UR18, 0x280, URZ ;  /* 0x0000028012227897 */ /* 0x000fe4000fffe03f */
[----:B------:R-:W-:Y:S02]  /*1a70*/  UIADD3.64 UR16, UR16, 0x204, URZ ;  /* 0x0000020410107897 */ /* 0x000fe4000fffe03f */
[----:B------:R-:W-:-:S05]  /*1a80*/  UIADD3.64 UR18, UR18, 0x300, URZ ;  /* 0x0000030012127897 */ /* 0x000fca000fffe03f */
[----:B------:R-:W-:Y:S04]  /*1a90*/  HGMMA.64x64x16.F32.BF16 R24, gdesc[UR32].tnspB, R24 ;  /* 0x40e00000201879f0 */ /* 0x000fe80008701818 */
[----:B------:R-:W-:Y:S01]  /*1aa0*/  HGMMA.64x64x16.F32.BF16 R24, gdesc[UR16].tnspB, R24, gsb0 ;  /* 0x40e00000101879f0 */ /* 0x000fe20008001818 */
[----:B------:R-:W-:Y:S05]  /*1ab0*/  @!P0 BRA `(.L_x_49) ;  /* 0xfffffff800cc8947 */ /* 0x000fea000383ffff */
.L_x_47:
[----:B------:R-:W-:Y:S02]  /*1ac0*/  WARPGROUP.DEPBAR.LE gsb0, 0x0 ;  /* 0x00008000000079c5 */ /* 0x000fe40000010000 */
[----:B----4-:R-:W-:Y:S01]  /*1ad0*/  BAR.SYNC.DEFER_BLOCKING 0x0 ;  /* 0x0000000000007b1d */ /* 0x010fe20000010000 */
[C---:B-1----:R-:W-:Y:S01]  /*1ae0*/  IMAD.SHL.U32 R2, R0.reuse, 0x80, RZ ;  /* 0x0000008000027824 */ /* 0x042fe200078e00ff */
[----:B------:R-:W-:Y:S01]  /*1af0*/  F2FP.BF16.F32.PACK_AB R24, R25, R24 ;  /* 0x000000181918723e */ /* 0x000fe200000010ff */
[----:B------:R-:W-:Y:S01]  /*1b00*/  IMAD.SHL.U32 R3, R0, 0x40, RZ ;  /* 0x0000004000037824 */ /* 0x000fe200078e00ff */
[----:B------:R-:W-:Y:S02]  /*1b10*/  F2FP.BF16.F32.PACK_AB R25, R27, R26 ;  /* 0x0000001a1b19723e */ /* 0x000fe400000010ff */
[----:B------:R-:W-:Y:S02]  /*1b20*/  ELECT P0, URZ, PT ;  /* 0x00000000003f782f */ /* 0x000fe40003800000 */
[----:B------:R-:W-:Y:S01]  /*1b30*/  LOP3.LUT R2, R2, 0x780, RZ, 0xc0, !PT ;  /* 0x0000078002027812 */ /* 0x000fe200078ec0ff */
[----:B------:R-:W-:Y:S01]  /*1b40*/  UMOV UR13, UR10 ;  /* 0x0000000a000d7c82 */ /* 0x000fe20008000000 */
[----:B------:R-:W-:Y:S01]  /*1b50*/  F2FP.BF16.F32.PACK_AB R32, R33, R32 ;  /* 0x000000202120723e */ /* 0x000fe200000010ff */
[----:B------:R-:W-:Y:S01]  /*1b60*/  UMOV UR14, UR31 ;  /* 0x0000001f000e7c82 */ /* 0x000fe20008000000 */
[----:B-----5:R-:W-:Y:S01]  /*1b70*/  LOP3.LUT R4, R2, 0x1800, R3, 0xf8, !PT ;  /* 0x0000180002047812 */ /* 0x020fe200078ef803 */
[----:B------:R-:W-:Y:S01]  /*1b80*/  IMAD.SHL.U32 R2, R0, 0x10, RZ ;  /* 0x0000001000027824 */ /* 0x000fe200078e00ff */
[----:B------:R-:W-:-:S02]  /*1b90*/  F2FP.BF16.F32.PACK_AB R26, R29, R28 ;  /* 0x0000001c1d1a723e */ /* 0x000fc400000010ff */
[----:B------:R-:W-:Y:S02]  /*1ba0*/  F2FP.BF16.F32.PACK_AB R27, R31, R30 ;  /* 0x0000001e1f1b723e */ /* 0x000fe400000010ff */
[----:B------:R-:W-:Y:S02]  /*1bb0*/  LOP3.LUT R3, R2, 0x70, RZ, 0xc0, !PT ;  /* 0x0000007002037812 */ /* 0x000fe400078ec0ff */
[----:B------:R-:W-:Y:S02]  /*1bc0*/  F2FP.BF16.F32.PACK_AB R33, R35, R34 ;  /* 0x000000222321723e */ /* 0x000fe400000010ff */
[----:B------:R-:W-:Y:S02]  /*1bd0*/  LOP3.LUT R3, R3, 0x10, R0, 0x78, !PT ;  /* 0x0000001003037812 */ /* 0x000fe400078e7800 */
[----:B------:R-:W-:Y:S01]  /*1be0*/  F2FP.BF16.F32.PACK_AB R40, R41, R40 ;  /* 0x000000282928723e */ /* 0x000fe200000010ff */
[----:B------:R-:W1:Y:S02]  /*1bf0*/  @!P2 SYNCS.CCTL.IV [UR12+0x10000] ;  /* 0x01000000ff00a9b1 */ /* 0x000e64000800000c */
[----:B-1----:R-:W-:Y:S01]  /*1c00*/  BAR.SYNC.DEFER_BLOCKING 0x0 ;  /* 0x0000000000007b1d */ /* 0x002fe20000010000 */
[----:B------:R-:W-:-:S02]  /*1c10*/  LOP3.LUT R3, R4, R3, RZ, 0xfc, !PT ;  /* 0x0000000304037212 */ /* 0x000fc400078efcff */
[----:B------:R-:W-:Y:S02]  /*1c20*/  F2FP.BF16.F32.PACK_AB R34, R37, R36 ;  /* 0x000000242522723e */ /* 0x000fe400000010ff */
[C---:B------:R-:W-:Y:S01]  /*1c30*/  LOP3.LUT R2, R3.reuse, 0x20, RZ, 0x3c, !PT ;  /* 0x0000002003027812 */ /* 0x040fe200078e3cff */
[C---:B------:R-:W-:Y:S01]  /*1c40*/  VIADD R0, R3.reuse, UR12 ;  /* 0x0000000c03007c36 */ /* 0x040fe20008000000 */
[C---:B------:R-:W-:Y:S02]  /*1c50*/  LOP3.LUT R4, R3.reuse, 0x40, RZ, 0x3c, !PT ;  /* 0x0000004003047812 */ /* 0x040fe400078e3cff */
[----:B------:R-:W-:Y:S01]  /*1c60*/  LOP3.LUT R3, R3, 0x60, RZ, 0x3c, !PT ;  /* 0x0000006003037812 */ /* 0x000fe200078e3cff */
[----:B------:R-:W-:Y:S01]  /*1c70*/  VIADD R2, R2, UR12 ;  /* 0x0000000c02027c36 */ /* 0x000fe20008000000 */
[----:B------:R-:W-:Y:S01]  /*1c80*/  F2FP.BF16.F32.PACK_AB R35, R39, R38 ;  /* 0x000000262723723e */ /* 0x000fe200000010ff */
[----:B------:R-:W-:Y:S01]  /*1c90*/  VIADD R4, R4, UR12 ;  /* 0x0000000c04047c36 */ /* 0x000fe20008000000 */
[----:B------:R-:W-:Y:S01]  /*1ca0*/  F2FP.BF16.F32.PACK_AB R41, R43, R42 ;  /* 0x0000002a2b29723e */ /* 0x000fe200000010ff */
[----:B------:R-:W-:Y:S01]  /*1cb0*/  VIADD R3, R3, UR12 ;  /* 0x0000000c03037c36 */ /* 0x000fe20008000000 */
[----:B------:R-:W-:-:S02]  /*1cc0*/  F2FP.BF16.F32.PACK_AB R48, R49, R48 ;  /* 0x000000303130723e */ /* 0x000fc400000010ff */
[----:B------:R-:W-:Y:S02]  /*1cd0*/  F2FP.BF16.F32.PACK_AB R42, R45, R44 ;  /* 0x0000002c2d2a723e */ /* 0x000fe400000010ff */
[----:B------:R-:W-:Y:S02]  /*1ce0*/  F2FP.BF16.F32.PACK_AB R43, R47, R46 ;  /* 0x0000002e2f2b723e */ /* 0x000fe400000010ff */
[----:B------:R-:W-:Y:S02]  /*1cf0*/  F2FP.BF16.F32.PACK_AB R49, R51, R50 ;  /* 0x000000323331723e */ /* 0x000fe400000010ff */
[----:B------:R-:W-:Y:S01]  /*1d00*/  F2FP.BF16.F32.PACK_AB R50, R53, R52 ;  /* 0x000000343532723e */ /* 0x000fe200000010ff */
[----:B------:R-:W1:Y:S01]  /*1d10*/  @!P2 SYNCS.CCTL.IV [UR12+0x10008] ;  /* 0x01000800ff00a9b1 */ /* 0x000e62000800000c */
[----:B------:R-:W-:Y:S01]  /*1d20*/  F2FP.BF16.F32.PACK_AB R51, R55, R54 ;  /* 0x000000363733723e */ /* 0x000fe200000010ff */
[----:B-1----:R-:W-:Y:S01]  /*1d30*/  STSM.16.M88.4 [R0], R24 ;  /* 0x0000001800007844 */ /* 0x002fe20000000200 */
[----:B------:R-:W-:-:S03]  /*1d40*/  ISETP.LT.U32.AND P0, PT, R6, 0x20, P0 ;  /* 0x000000200600780c */ /* 0x000fc60000701070 */
[----:B------:R-:W-:Y:S04]  /*1d50*/  STSM.16.M88.4 [R2], R32 ;  /* 0x0000002002007844 */ /* 0x000fe80000000200 */
[----:B------:R-:W-:Y:S04]  /*1d60*/  STSM.16.M88.4 [R4], R40 ;  /* 0x0000002804007844 */ /* 0x000fe80000000200 */
[----:B------:R-:W-:Y:S02]  /*1d70*/  STSM.16.M88.4 [R3], R48 ;  /* 0x0000003003007844 */ /* 0x000fe40000000200 */
[----:B------:R-:W-:Y:S01]  /*1d80*/  VOTEU.ANY UP0, P0 ;  /* 0x00000000003f7886 */ /* 0x000fe20000000100 */
[----:B------:R-:W-:Y:S01]  /*1d90*/  VOTEU.ANY UP1, P0 ;  /* 0x00000000003f7886 */ /* 0x000fe20000020100 */
[----:B------:R1:W-:Y:S06]  /*1da0*/  MEMBAR.ALL.CTA ;  /* 0x0000000000007992 */ /* 0x0003ec0000008000 */
[----:B-1----:R-:W1:Y:S01]  /*1db0*/  FENCE.VIEW.ASYNC.S ;  /* 0x00000000000073c6 */ /* 0x002e620000000000 */
[----:B--2---:R-:W-:Y:S01]  /*1dc0*/  @UP0 UMOV UR6, UR24 ;  /* 0x0000001800060c82 */ /* 0x004fe20008000000 */
[----:B------:R-:W-:Y:S01]  /*1dd0*/  @UP0 UMOV UR7, UR25 ;  /* 0x0000001900070c82 */ /* 0x000fe20008000000 */
[----:B-1----:R-:W-:Y:S06]  /*1de0*/  BAR.SYNC.DEFER_BLOCKING 0x0 ;  /* 0x0000000000007b1d */ /* 0x002fec0000010000 */
[----:B------:R1:W-:Y:S01]  /*1df0*/  @UP1 UTMASTG.2D [UR12], [UR6] ;  /* 0x0000000c060013b5 */ /* 0x0003e20008008000 */
[----:B------:R0:W-:Y:S01]  /*1e00*/  UTMACMDFLUSH ;  /* 0x00000000000079b7 */ /* 0x0001e20000000000 */
[----:B------:R-:W-:-:S04]  /*1e10*/  DEPBAR.LE SB0, 0x0 ;  /* 0x000080000000791a */ /* 0x000fc80000000000 */
[----:B------:R-:W-:Y:S06]  /*1e20*/  BAR.SYNC.DEFER_BLOCKING 0x0 ;  /* 0x0000000000007b1d */ /* 0x000fec0000010000 */
[----:B-1----:R-:W-:Y:S05]  /*1e30*/  EXIT ;  /* 0x000000000000794d */ /* 0x002fea0003800000 */
.L_x_48:
[----:B------:R-:W1:Y:S02]  /*1e40*/  SYNCS.PHASECHK.TRANS64.TRYWAIT P0, [UR18+0x10000], R2 ;  /* 0x01000002ff0075a7 */ /* 0x000e640008000152 */
[----:B-1----:R-:W-:Y:S05]  /*1e50*/  @!P0 BRA `(.L_x_48) ;  /* 0xfffffffc00f88947 */ /* 0x002fea000383ffff */
[----:B------:R-:W-:Y:S05]  /*1e60*/  BRA `(.L_x_50) ;  /* 0xfffffff800687947 */ /* 0x000fea000383ffff */
.L_x_51:
[----:B------:R-:W-:-:S00]  /*1e70*/  BRA `(.L_x_51) ;  /* 0xfffffffc00fc7947 */ /* 0x000fc0000383ffff */
[----:B------:R-:W-:-:S00]  /*1e80*/  NOP ;  /* 0x0000000000007918 */ /* 0x000fc00000000000 */
[----:B------:R-:W-:-:S00]  /*1e90*/  NOP ;  /* 0x0000000000007918 */ /* 0x000fc00000000000 */
[----:B------:R-:W-:-:S00]  /*1ea0*/  NOP ;  /* 0x0000000000007918 */ /* 0x000fc00000000000 */
[----:B------:R-:W-:-:S00]  /*1eb0*/  NOP ;  /* 0x0000000000007918 */ /* 0x000fc00000000000 */
[----:B------:R-:W-:-:S00]  /*1ec0*/  NOP ;  /* 0x0000000000007918 */ /* 0x000fc00000000000 */
[----:B------:R-:W-:-:S00]  /*1ed0*/  NOP ;  /* 0x0000000000007918 */ /* 0x000fc00000000000 */
[----:B------:R-:W-:-:S00]  /*1ee0*/  NOP ;  /* 0x0000000000007918 */ /* 0x000fc00000000000 */
[----:B------:R-:W-:-:S00]  /*1ef0*/  NOP ;  /* 0x0000000000007918 */ /* 0x000fc00000000000 */
.L_x_52:


//--------------------- .nv.shared.gluon_wgmma    --------------------------
	.section	.nv.shared.gluon_wgmma,"aw",@nobits
	.sectionflags	@""
	.align	16
	.zero		1024


//--------------------- .nv.shared.reserved.0     --------------------------
	.section	.nv.shared.reserved.0,"aw",@nobits
	.weak		__nv_reservedSMEM_offset_0_alias
	.size		__nv_reservedSMEM_offset_0_alias, 0, 0
	.other		__nv_reservedSMEM_offset_0_alias,@"STO_CUDA_RESERVED_SHARED STV_DEFAULT"
__nv_reservedSMEM_offset_0_alias:
	.zero		0


//--------------------- .nv.constant0.gluon_wgmma --------------------------
	.section	.nv.constant0.gluon_wgmma,"a",@progbits
	.sectionflags	@""
	.align	4
.nv.constant0.gluon_wgmma:
	.zero		608


//--------------------- SYMBOLS --------------------------

	.type		.nv.reservedSmem.offset0,@object
	.size		.nv.reservedSmem.offset0,0x4
